// auto-generated by cutlass_sweep.gemm — config: {"arch": "sm_100", "cluster_m": 1, "cluster_n": 1, "cublas_kernel_name": "_Z20magma_sgemmEx_kernelIf13__nv_bfloat16fLb1ELb1ELi6ELi3ELi6ELi3ELi4EEviii13BatchedTensoriS1_iS1_iS1_iiiPKT_S4_S2_S2_i18cublasLtEpilogue_tiPKvl", "dtype": "bf16", "dtype_b": "bf16", "dtype_c_cpp": "float", "layout": "tt", "stages": 0, "tile_k": 64, "tile_m": 64, "tile_n": 8}
#include "cutlass/cutlass.h"
#include "cutlass/gemm/collective/collective_builder.hpp"
#include "cutlass/gemm/device/gemm_universal_adapter.h"
#include "cutlass/gemm/kernel/gemm_universal.hpp"
#include "cutlass/epilogue/collective/collective_builder.hpp"

using ElemA = cutlass::bfloat16_t;
using ElemB = cutlass::bfloat16_t;
using ElemCD = float;
using Acc  = float;
using TileShape    = cute::Shape<cute::_64, cute::_8, cute::_64>;
using ClusterShape = cute::Shape<cute::_1, cute::_1, cute::_1>;

using CollectiveEpilogue = typename cutlass::epilogue::collective::CollectiveBuilder<
    cutlass::arch::Sm100, cutlass::arch::OpClassTensorOp,
    TileShape, ClusterShape,
    cutlass::epilogue::collective::EpilogueTileAuto,
    Acc, Acc,
    ElemCD, cutlass::layout::RowMajor, 128 / cutlass::sizeof_bits<ElemCD>::value,
    ElemCD, cutlass::layout::RowMajor, 128 / cutlass::sizeof_bits<ElemCD>::value,
    cutlass::epilogue::collective::EpilogueScheduleAuto
  >::CollectiveOp;

using CollectiveMainloop = typename cutlass::gemm::collective::CollectiveBuilder<
    cutlass::arch::Sm100, cutlass::arch::OpClassTensorOp,
    ElemA, cutlass::layout::ColumnMajor, 128 / cutlass::sizeof_bits<ElemA>::value,
    ElemB, cutlass::layout::ColumnMajor, 128 / cutlass::sizeof_bits<ElemB>::value,
    Acc,
    TileShape, ClusterShape,
    cutlass::gemm::collective::StageCountAutoCarveout<static_cast<int>(sizeof(typename CollectiveEpilogue::SharedStorage))>,
    cutlass::gemm::collective::KernelScheduleAuto
  >::CollectiveOp;

using GemmKernel = cutlass::gemm::kernel::GemmUniversal<
    cute::Shape<int,int,int,int>,
    CollectiveMainloop,
    CollectiveEpilogue
>;
using Gemm = cutlass::gemm::device::GemmUniversalAdapter<GemmKernel>;

// Force the device kernel symbol into the cubin without needing a host main.
auto* _anchor = &cutlass::device_kernel<GemmKernel>;


// ===== COMPILED SASS (sm_100a) =====

	.target	sm_100a

	.elftype	@"ET_EXEC"


//--------------------- .note.nv.tkinfo           --------------------------
	.section	.note.nv.tkinfo,"",@"SHT_NOTE"
	.sectionflags	@"SHF_NOTE_NV_TKINFO"
	.tkinfo
        /*0018*/ 	.word	0x00000002
        /*0030*/ 	.string	""
        /*0030*/ 	.string	"ptxas"
        /*0030*/ 	.string	"Cuda compilation tools, release 13.0, V13.0.88"
        /*0030*/ 	.string	"Build cuda_13.0.r13.0/compiler.36424714_0"
        /*0030*/ 	.string	"-arch sm_100a -m 64 "



//--------------------- .note.nv.cuinfo           --------------------------
	.section	.note.nv.cuinfo,"",@"SHT_NOTE"
	.sectionflags	@"SHF_NOTE_NV_CUINFO"
        /*0018*/ 	.short	0x0002
        /*001a*/ 	.short	0x0064
        /*001c*/ 	.short	0x0082
	.zero		2


//--------------------- .nv.info                  --------------------------
	.section	.nv.info,"",@"SHT_CUDA_INFO"
	.align	4


	//----- nvinfo : EIATTR_REGCOUNT
	.align		4
        /*0000*/ 	.byte	0x04, 0x2f
        /*0002*/ 	.short	(.L_19 - .L_18)
	.align		4
.L_18:
        /*0004*/ 	.word	index@(_ZN7cutlass13device_kernelINS_4gemm6kernel13GemmUniversalIN4cute5tupleIJiiiiEEENS1_10collective13CollectiveMmaINS1_35MainloopSm100TmaUmmaWarpSpecializedILi24ELi2ELi4ENS5_IJNS4_1CILi1EEESB_SB_EEEEENS5_IJNSA_ILi64EEENSA_ILi8EEESE_EEENS_10bfloat16_tENS5_IJSB_llEEESH_NS5_IJlSB_lEEENS4_8TiledMMAINS4_8MMA_AtomIJNS4_20SM100_MMA_F16BF16_SSISH_SH_fLi64ELi8ELNS4_4UMMA5MajorE1ELSO_0ELNSN_7ScaleInE0ELSP_0EEEEEENS4_6LayoutISC_NS5_IJNSA_ILi0EEEST_ST_EEEEENS5_IJNS4_10UnderscoreESW_SW_EEEEENS4_13SM90_TMA_LOADENS4_14ComposedLayoutINS4_7SwizzleILi3ELi4ELi3EEENS4_18smem_ptr_flag_bitsILi16EEENSS_INS5_IJSE_SF_EEENS5_IJSB_SE_EEEEEEEvNS4_8identityESZ_NS10_IS12_S14_NSS_INS5_IJSF_SE_EEENS5_IJSE_SB_EEEEEEEvS19_EENS_8epilogue10collective18CollectiveEpilogueINS1F_23Sm100TmaWarpSpecializedILi2ELi1ELi4ELb1ELb0EEEJSG_NS5_IJNSS_ISE_SB_EENSS_ISF_SB_EEEEEfSJ_fSJ_NS1F_6fusion15FusionCallbacksIS1J_NS1N_17LinearCombinationIffffLNS_15FloatRoundStyleE2EEESG_S1M_JEEENS4_5SM1004TMEM4LOAD26SM100_TMEM_LOAD_16dp128b2xESZ_NS10_INS11_ILi1ELi4ELi3EEENS13_ILi32EEENSS_INS5_IJSF_SF_EEENS5_IJSF_SB_EEEEEEENS4_17SM75_U32x4_LDSM_NENS4_14SM90_TMA_STOREES22_NS4_17SM90_U32x4_STSM_NENS4_39AutoVectorizingCopyWithAssumedAlignmentILi128EEEEEEvvEEEEvNT_6ParamsE)
        /*0008*/ 	.word	0x00000046


	//----- nvinfo : EIATTR_FRAME_SIZE
	.align		4
.L_19:
        /*000c*/ 	.byte	0x04, 0x11
        /*000e*/ 	.short	(.L_21 - .L_20)
	.align		4
.L_20:
        /*0010*/ 	.word	index@($__internal_2_$__cuda_sm10x_tcgen05_guardrail_trap_unallocated_columns_being_dealloced)
        /*0014*/ 	.word	0x00000000


	//----- nvinfo : EIATTR_FRAME_SIZE
	.align		4
.L_21:
        /*0018*/ 	.byte	0x04, 0x11
        /*001a*/ 	.short	(.L_23 - .L_22)
	.align		4
.L_22:
        /*001c*/ 	.word	index@($__internal_1_$__cuda_sm10x_tcgen05_guardrail_trap_phase_invalid_during_alloc)
        /*0020*/ 	.word	0x00000000


	//----- nvinfo : EIATTR_FRAME_SIZE
	.align		4
.L_23:
        /*0024*/ 	.byte	0x04, 0x11
        /*0026*/ 	.short	(.L_25 - .L_24)
	.align		4
.L_24:
        /*0028*/ 	.word	index@($__internal_0_$__cuda_sm10x_tcgen05_guardrail_trap_col_being_dealloced_not_returned_by_alloc)
        /*002c*/ 	.word	0x00000000


	//----- nvinfo : EIATTR_FRAME_SIZE
	.align		4
.L_25:
        /*0030*/ 	.byte	0x04, 0x11
        /*0032*/ 	.short	(.L_27 - .L_26)
	.align		4
.L_26:
        /*0034*/ 	.word	index@(_ZN7cutlass13device_kernelINS_4gemm6kernel13GemmUniversalIN4cute5tupleIJiiiiEEENS1_10collective13CollectiveMmaINS1_35MainloopSm100TmaUmmaWarpSpecializedILi24ELi2ELi4ENS5_IJNS4_1CILi1EEESB_SB_EEEEENS5_IJNSA_ILi64EEENSA_ILi8EEESE_EEENS_10bfloat16_tENS5_IJSB_llEEESH_NS5_IJlSB_lEEENS4_8TiledMMAINS4_8MMA_AtomIJNS4_20SM100_MMA_F16BF16_SSISH_SH_fLi64ELi8ELNS4_4UMMA5MajorE1ELSO_0ELNSN_7ScaleInE0ELSP_0EEEEEENS4_6LayoutISC_NS5_IJNSA_ILi0EEEST_ST_EEEEENS5_IJNS4_10UnderscoreESW_SW_EEEEENS4_13SM90_TMA_LOADENS4_14ComposedLayoutINS4_7SwizzleILi3ELi4ELi3EEENS4_18smem_ptr_flag_bitsILi16EEENSS_INS5_IJSE_SF_EEENS5_IJSB_SE_EEEEEEEvNS4_8identityESZ_NS10_IS12_S14_NSS_INS5_IJSF_SE_EEENS5_IJSE_SB_EEEEEEEvS19_EENS_8epilogue10collective18CollectiveEpilogueINS1F_23Sm100TmaWarpSpecializedILi2ELi1ELi4ELb1ELb0EEEJSG_NS5_IJNSS_ISE_SB_EENSS_ISF_SB_EEEEEfSJ_fSJ_NS1F_6fusion15FusionCallbacksIS1J_NS1N_17LinearCombinationIffffLNS_15FloatRoundStyleE2EEESG_S1M_JEEENS4_5SM1004TMEM4LOAD26SM100_TMEM_LOAD_16dp128b2xESZ_NS10_INS11_ILi1ELi4ELi3EEENS13_ILi32EEENSS_INS5_IJSF_SF_EEENS5_IJSF_SB_EEEEEEENS4_17SM75_U32x4_LDSM_NENS4_14SM90_TMA_STOREES22_NS4_17SM90_U32x4_STSM_NENS4_39AutoVectorizingCopyWithAssumedAlignmentILi128EEEEEEvvEEEEvNT_6ParamsE)
        /*0038*/ 	.word	0x00000000


	//----- nvinfo : EIATTR_MIN_STACK_SIZE
	.align		4
.L_27:
        /*003c*/ 	.byte	0x04, 0x12
        /*003e*/ 	.short	(.L_29 - .L_28)
	.align		4
.L_28:
        /*0040*/ 	.word	index@(_ZN7cutlass13device_kernelINS_4gemm6kernel13GemmUniversalIN4cute5tupleIJiiiiEEENS1_10collective13CollectiveMmaINS1_35MainloopSm100TmaUmmaWarpSpecializedILi24ELi2ELi4ENS5_IJNS4_1CILi1EEESB_SB_EEEEENS5_IJNSA_ILi64EEENSA_ILi8EEESE_EEENS_10bfloat16_tENS5_IJSB_llEEESH_NS5_IJlSB_lEEENS4_8TiledMMAINS4_8MMA_AtomIJNS4_20SM100_MMA_F16BF16_SSISH_SH_fLi64ELi8ELNS4_4UMMA5MajorE1ELSO_0ELNSN_7ScaleInE0ELSP_0EEEEEENS4_6LayoutISC_NS5_IJNSA_ILi0EEEST_ST_EEEEENS5_IJNS4_10UnderscoreESW_SW_EEEEENS4_13SM90_TMA_LOADENS4_14ComposedLayoutINS4_7SwizzleILi3ELi4ELi3EEENS4_18smem_ptr_flag_bitsILi16EEENSS_INS5_IJSE_SF_EEENS5_IJSB_SE_EEEEEEEvNS4_8identityESZ_NS10_IS12_S14_NSS_INS5_IJSF_SE_EEENS5_IJSE_SB_EEEEEEEvS19_EENS_8epilogue10collective18CollectiveEpilogueINS1F_23Sm100TmaWarpSpecializedILi2ELi1ELi4ELb1ELb0EEEJSG_NS5_IJNSS_ISE_SB_EENSS_ISF_SB_EEEEEfSJ_fSJ_NS1F_6fusion15FusionCallbacksIS1J_NS1N_17LinearCombinationIffffLNS_15FloatRoundStyleE2EEESG_S1M_JEEENS4_5SM1004TMEM4LOAD26SM100_TMEM_LOAD_16dp128b2xESZ_NS10_INS11_ILi1ELi4ELi3EEENS13_ILi32EEENSS_INS5_IJSF_SF_EEENS5_IJSF_SB_EEEEEEENS4_17SM75_U32x4_LDSM_NENS4_14SM90_TMA_STOREES22_NS4_17SM90_U32x4_STSM_NENS4_39AutoVectorizingCopyWithAssumedAlignmentILi128EEEEEEvvEEEEvNT_6ParamsE)
        /*0044*/ 	.word	0x00000000
.L_29:


//--------------------- .nv.compat                --------------------------
	.section	.nv.compat,"",@"SHT_CUDA_COMPAT_INFO"
	.align	4
        /*0000*/ 	.byte	0x02, 0x09, 0x01, 0x00, 0x02, 0x02, 0x02, 0x00, 0x02, 0x05, 0x05, 0x00, 0x03, 0x07, 0x01, 0x01
        /*0010*/ 	.byte	0x02, 0x03, 0x01, 0x00, 0x02, 0x06, 0x01, 0x00, 0x04, 0x0b, 0x08, 0x00, 0x09, 0x00, 0x00, 0x00
        /*0020*/ 	.byte	0x00, 0x00, 0x00, 0x00


//--------------------- .nv.info._ZN7cutlass13device_kernelINS_4gemm6kernel13GemmUniversalIN4cute5tupleIJiiiiEEENS1_10collective13CollectiveMmaINS1_35MainloopSm100TmaUmmaWarpSpecializedILi24ELi2ELi4ENS5_IJNS4_1CILi1EEESB_SB_EEEEENS5_IJNSA_ILi64EEENSA_ILi8EEESE_EEENS_10bfloat16_tENS5_IJSB_llEEESH_NS5_IJlSB_lEEENS4_8TiledMMAINS4_8MMA_AtomIJNS4_20SM100_MMA_F16BF16_SSISH_SH_fLi64ELi8ELNS4_4UMMA5MajorE1ELSO_0ELNSN_7ScaleInE0ELSP_0EEEEEENS4_6LayoutISC_NS5_IJNSA_ILi0EEEST_ST_EEEEENS5_IJNS4_10UnderscoreESW_SW_EEEEENS4_13SM90_TMA_LOADENS4_14ComposedLayoutINS4_7SwizzleILi3ELi4ELi3EEENS4_18smem_ptr_flag_bitsILi16EEENSS_INS5_IJSE_SF_EEENS5_IJSB_SE_EEEEEEEvNS4_8identityESZ_NS10_IS12_S14_NSS_INS5_IJSF_SE_EEENS5_IJSE_SB_EEEEEEEvS19_EENS_8epilogue10collective18CollectiveEpilogueINS1F_23Sm100TmaWarpSpecializedILi2ELi1ELi4ELb1ELb0EEEJSG_NS5_IJNSS_ISE_SB_EENSS_ISF_SB_EEEEEfSJ_fSJ_NS1F_6fusion15FusionCallbacksIS1J_NS1N_17LinearCombinationIffffLNS_15FloatRoundStyleE2EEESG_S1M_JEEENS4_5SM1004TMEM4LOAD26SM100_TMEM_LOAD_16dp128b2xESZ_NS10_INS11_ILi1ELi4ELi3EEENS13_ILi32EEENSS_INS5_IJSF_SF_EEENS5_IJSF_SB_EEEEEEENS4_17SM75_U32x4_LDSM_NENS4_14SM90_TMA_STOREES22_NS4_17SM90_U32x4_STSM_NENS4_39AutoVectorizingCopyWithAssumedAlignmentILi128EEEEEEvvEEEEvNT_6ParamsE --------------------------
	.section	.nv.info._ZN7cutlass13device_kernelINS_4gemm6kernel13GemmUniversalIN4cute5tupleIJiiiiEEENS1_10collective13CollectiveMmaINS1_35MainloopSm100TmaUmmaWarpSpecializedILi24ELi2ELi4ENS5_IJNS4_1CILi1EEESB_SB_EEEEENS5_IJNSA_ILi64EEENSA_ILi8EEESE_EEENS_10bfloat16_tENS5_IJSB_llEEESH_NS5_IJlSB_lEEENS4_8TiledMMAINS4_8MMA_AtomIJNS4_20SM100_MMA_F16BF16_SSISH_SH_fLi64ELi8ELNS4_4UMMA5MajorE1ELSO_0ELNSN_7ScaleInE0ELSP_0EEEEEENS4_6LayoutISC_NS5_IJNSA_ILi0EEEST_ST_EEEEENS5_IJNS4_10UnderscoreESW_SW_EEEEENS4_13SM90_TMA_LOADENS4_14ComposedLayoutINS4_7SwizzleILi3ELi4ELi3EEENS4_18smem_ptr_flag_bitsILi16EEENSS_INS5_IJSE_SF_EEENS5_IJSB_SE_EEEEEEEvNS4_8identityESZ_NS10_IS12_S14_NSS_INS5_IJSF_SE_EEENS5_IJSE_SB_EEEEEEEvS19_EENS_8epilogue10collective18CollectiveEpilogueINS1F_23Sm100TmaWarpSpecializedILi2ELi1ELi4ELb1ELb0EEEJSG_NS5_IJNSS_ISE_SB_EENSS_ISF_SB_EEEEEfSJ_fSJ_NS1F_6fusion15FusionCallbacksIS1J_NS1N_17LinearCombinationIffffLNS_15FloatRoundStyleE2EEESG_S1M_JEEENS4_5SM1004TMEM4LOAD26SM100_TMEM_LOAD_16dp128b2xESZ_NS10_INS11_ILi1ELi4ELi3EEENS13_ILi32EEENSS_INS5_IJSF_SF_EEENS5_IJSF_SB_EEEEEEENS4_17SM75_U32x4_LDSM_NENS4_14SM90_TMA_STOREES22_NS4_17SM90_U32x4_STSM_NENS4_39AutoVectorizingCopyWithAssumedAlignmentILi128EEEEEEvvEEEEvNT_6ParamsE,"",@"SHT_CUDA_INFO"
	.sectionflags	@""
	.align	4


	//----- nvinfo : EIATTR_CUDA_API_VERSION
	.align		4
        /*0000*/ 	.byte	0x04, 0x37
        /*0002*/ 	.short	(.L_31 - .L_30)
.L_30:
        /*0004*/ 	.word	0x00000082


	//----- nvinfo : EIATTR_KPARAM_INFO
	.align		4
.L_31:
        /*0008*/ 	.byte	0x04, 0x17
        /*000a*/ 	.short	(.L_33 - .L_32)
.L_32:
        /*000c*/ 	.word	0x00000000
        /*0010*/ 	.short	0x0000
        /*0012*/ 	.short	0x0000
        /*0014*/ 	.byte	0x00, 0xf0, 0x01, 0x20


	//----- nvinfo : EIATTR_AT_ENTRY_FRAGMENTS
	.align		4
.L_33:
        /*0018*/ 	.byte	0x04, 0x4f
        /*001a*/ 	.short	(.L_35 - .L_34)


	//   ....[0]....
.L_34:
        /*001c*/ 	.word	0x00000006


	//----- nvinfo : EIATTR_RESERVED_SMEM_USED
	.align		4
.L_35:
        /*0020*/ 	.byte	0x01, 0x41
	.zero		2


	//----- nvinfo : EIATTR_SPARSE_MMA_MASK
	.align		4
        /*0024*/ 	.byte	0x03, 0x50
        /*0026*/ 	.short	0x0000


	//----- nvinfo : EIATTR_TCGEN05_1CTA_USED
	.align		4
        /*0028*/ 	.byte	0x01, 0x51
	.zero		2


	//----- nvinfo : EIATTR_MAXREG_COUNT
	.align		4
        /*002c*/ 	.byte	0x03, 0x1b
        /*002e*/ 	.short	0x00ff


	//----- nvinfo : EIATTR_NUM_BARRIERS
	.align		4
        /*0030*/ 	.byte	0x02, 0x4c
        /*0032*/ 	.byte	0x07
	.zero		1


	//----- nvinfo : EIATTR_EXTERNS
	.align		4
        /*0034*/ 	.byte	0x04, 0x0f
        /*0036*/ 	.short	(.L_37 - .L_36)


	//   ....[0]....
	.align		4
.L_36:
        /*0038*/ 	.word	index@(__assertfail)


	//----- nvinfo : EIATTR_MERCURY_ISA_VERSION
	.align		4
.L_37:
        /*003c*/ 	.byte	0x03, 0x5f
        /*003e*/ 	.short	0x0101


	//----- nvinfo : EIATTR_INT_WARP_WIDE_INSTR_OFFSETS
	.align		4
        /*0040*/ 	.byte	0x04, 0x31
        /*0042*/ 	.short	(.L_39 - .L_38)


	//   ....[0]....
.L_38:
        /*0044*/ 	.word	0x00002050


	//   ....[1]....
        /*0048*/ 	.word	0x00004630


	//   ....[2]....
        /*004c*/ 	.word	0x00004650


	//   ....[3]....
        /*0050*/ 	.word	0x00004680


	//   ....[4]....
        /*0054*/ 	.word	0x00005080


	//   ....[5]....
        /*0058*/ 	.word	0x000051c0


	//----- nvinfo : EIATTR_COOP_GROUP_MASK_REGIDS
	.align		4
.L_39:
        /*005c*/ 	.byte	0x04, 0x29
        /*005e*/ 	.short	(.L_41 - .L_40)


	//   ....[0]....
.L_40:
        /*0060*/ 	.word	0xffffffff


	//   ....[1]....
        /*0064*/ 	.word	0xffffffff


	//   ....[2]....
        /*0068*/ 	.word	0xffffffff


	//   ....[3]....
        /*006c*/ 	.word	0xffffffff


	//   ....[4]....
        /*0070*/ 	.word	0xffffffff


	//   ....[5]....
        /*0074*/ 	.word	0xffffffff


	//   ....[6]....
        /*0078*/ 	.word	0xffffffff


	//   ....[7]....
        /*007c*/ 	.word	0xffffffff


	//   ....[8]....
        /*0080*/ 	.word	0xffffffff


	//   ....[9]....
        /*0084*/ 	.word	0xffffffff


	//   ....[10]....
        /*0088*/ 	.word	0xffffffff


	//   ....[11]....
        /*008c*/ 	.word	0xffffffff


	//   ....[12]....
        /*0090*/ 	.word	0xffffffff


	//----- nvinfo : EIATTR_COOP_GROUP_INSTR_OFFSETS
	.align		4
.L_41:
        /*0094*/ 	.byte	0x04, 0x28
        /*0096*/ 	.short	(.L_43 - .L_42)


	//   ....[0]....
.L_42:
        /*0098*/ 	.word	0x00000090


	//   ....[1]....
        /*009c*/ 	.word	0x000004d0


	//   ....[2]....
        /*00a0*/ 	.word	0x000008f0


	//   ....[3]....
        /*00a4*/ 	.word	0x00000a50


	//   ....[4]....
        /*00a8*/ 	.word	0x00000b50


	//   ....[5]....
        /*00ac*/ 	.word	0x00000cc0


	//   ....[6]....
        /*00b0*/ 	.word	0x00000e60


	//   ....[7]....
        /*00b4*/ 	.word	0x00001f30


	//   ....[8]....
        /*00b8*/ 	.word	0x00003850


	//   ....[9]....
        /*00bc*/ 	.word	0x00003a60


	//   ....[10]....
        /*00c0*/ 	.word	0x00003a90


	//   ....[11]....
        /*00c4*/ 	.word	0x00004510


	//   ....[12]....
        /*00c8*/ 	.word	0x00004740


	//----- nvinfo : EIATTR_VRC_CTA_INIT_COUNT
	.align		4
.L_43:
        /*00cc*/ 	.byte	0x02, 0x4a
        /*00ce*/ 	.byte	0x80
	.zero		1


	//----- nvinfo : EIATTR_SYSCALL_OFFSETS
	.align		4
        /*00d0*/ 	.byte	0x04, 0x46
        /*00d2*/ 	.short	(.L_45 - .L_44)


	//   ....[0]....
.L_44:
        /*00d4*/ 	.word	0x00005c80


	//   ....[1]....
        /*00d8*/ 	.word	0x00005d70


	//   ....[2]....
        /*00dc*/ 	.word	0x00006430


	//----- nvinfo : EIATTR_MBARRIER_INSTR_OFFSETS
	.align		4
.L_45:
        /*00e0*/ 	.byte	0x04, 0x39
        /*00e2*/ 	.short	(.L_47 - .L_46)


	//   ....[0]....
.L_46:
        /*00e4*/ 	.word	0x000005d0
        /*00e8*/ 	.word	0x000000ff
        /*00ec*/ 	.word	0x00000000
        /*00f0*/ 	.short	0x0100
        /*00f2*/ 	.byte	0x05
	.zero		1


	//   ....[1]....
        /*00f4*/ 	.word	0x000005e0
        /*00f8*/ 	.word	0x000000ff
        /*00fc*/ 	.word	0x000000c0
        /*0100*/ 	.short	0x0100
        /*0102*/ 	.byte	0x05
	.zero		1


	//   ....[2]....
        /*0104*/ 	.word	0x000005f0
        /*0108*/ 	.word	0x000000ff
        /*010c*/ 	.word	0x00000008
        /*0110*/ 	.short	0x0100
        /*0112*/ 	.byte	0x05
	.zero		1


	//   ....[3]....
        /*0114*/ 	.word	0x00000600
        /*0118*/ 	.word	0x000000ff
        /*011c*/ 	.word	0x000000c8
        /*0120*/ 	.short	0x0100
        /*0122*/ 	.byte	0x05
	.zero		1


	//   ....[4]....
        /*0124*/ 	.word	0x00000610
        /*0128*/ 	.word	0x000000ff
        /*012c*/ 	.word	0x00000010
        /*0130*/ 	.short	0x0100
        /*0132*/ 	.byte	0x05
	.zero		1


	//   ....[5]....
        /*0134*/ 	.word	0x00000620
        /*0138*/ 	.word	0x000000ff
        /*013c*/ 	.word	0x000000d0
        /*0140*/ 	.short	0x0100
        /*0142*/ 	.byte	0x05
	.zero		1


	//   ....[6]....
        /*0144*/ 	.word	0x00000630
        /*0148*/ 	.word	0x000000ff
        /*014c*/ 	.word	0x00000018
        /*0150*/ 	.short	0x0100
        /*0152*/ 	.byte	0x05
	.zero		1


	//   ....[7]....
        /*0154*/ 	.word	0x00000640
        /*0158*/ 	.word	0x000000ff
        /*015c*/ 	.word	0x000000d8
        /*0160*/ 	.short	0x0100
        /*0162*/ 	.byte	0x05
	.zero		1


	//   ....[8]....
        /*0164*/ 	.word	0x00000650
        /*0168*/ 	.word	0x000000ff
        /*016c*/ 	.word	0x00000020
        /*0170*/ 	.short	0x0100
        /*0172*/ 	.byte	0x05
	.zero		1


	//   ....[9]....
        /*0174*/ 	.word	0x00000660
        /*0178*/ 	.word	0x000000ff
        /*017c*/ 	.word	0x000000e0
        /*0180*/ 	.short	0x0100
        /*0182*/ 	.byte	0x05
	.zero		1


	//   ....[10]....
        /*0184*/ 	.word	0x00000670
        /*0188*/ 	.word	0x000000ff
        /*018c*/ 	.word	0x00000028
        /*0190*/ 	.short	0x0100
        /*0192*/ 	.byte	0x05
	.zero		1


	//   ....[11]....
        /*0194*/ 	.word	0x00000680
        /*0198*/ 	.word	0x000000ff
        /*019c*/ 	.word	0x000000e8
        /*01a0*/ 	.short	0x0100
        /*01a2*/ 	.byte	0x05
	.zero		1


	//   ....[12]....
        /*01a4*/ 	.word	0x00000690
        /*01a8*/ 	.word	0x000000ff
        /*01ac*/ 	.word	0x00000030
        /*01b0*/ 	.short	0x0100
        /*01b2*/ 	.byte	0x05
	.zero		1


	//   ....[13]....
        /*01b4*/ 	.word	0x000006a0
        /*01b8*/ 	.word	0x000000ff
        /*01bc*/ 	.word	0x000000f0
        /*01c0*/ 	.short	0x0100
        /*01c2*/ 	.byte	0x05
	.zero		1


	//   ....[14]....
        /*01c4*/ 	.word	0x000006b0
        /*01c8*/ 	.word	0x000000ff
        /*01cc*/ 	.word	0x00000038
        /*01d0*/ 	.short	0x0100
        /*01d2*/ 	.byte	0x05
	.zero		1


	//   ....[15]....
        /*01d4*/ 	.word	0x000006c0
        /*01d8*/ 	.word	0x000000ff
        /*01dc*/ 	.word	0x000000f8
        /*01e0*/ 	.short	0x0100
        /*01e2*/ 	.byte	0x05
	.zero		1


	//   ....[16]....
        /*01e4*/ 	.word	0x000006d0
        /*01e8*/ 	.word	0x000000ff
        /*01ec*/ 	.word	0x00000040
        /*01f0*/ 	.short	0x0100
        /*01f2*/ 	.byte	0x05
	.zero		1


	//   ....[17]....
        /*01f4*/ 	.word	0x000006e0
        /*01f8*/ 	.word	0x000000ff
        /*01fc*/ 	.word	0x00000100
        /*0200*/ 	.short	0x0100
        /*0202*/ 	.byte	0x05
	.zero		1


	//   ....[18]....
        /*0204*/ 	.word	0x000006f0
        /*0208*/ 	.word	0x000000ff
        /*020c*/ 	.word	0x00000048
        /*0210*/ 	.short	0x0100
        /*0212*/ 	.byte	0x05
	.zero		1


	//   ....[19]....
        /*0214*/ 	.word	0x00000700
        /*0218*/ 	.word	0x000000ff
        /*021c*/ 	.word	0x00000108
        /*0220*/ 	.short	0x0100
        /*0222*/ 	.byte	0x05
	.zero		1


	//   ....[20]....
        /*0224*/ 	.word	0x00000710
        /*0228*/ 	.word	0x000000ff
        /*022c*/ 	.word	0x00000050
        /*0230*/ 	.short	0x0100
        /*0232*/ 	.byte	0x05
	.zero		1


	//   ....[21]....
        /*0234*/ 	.word	0x00000720
        /*0238*/ 	.word	0x000000ff
        /*023c*/ 	.word	0x00000110
        /*0240*/ 	.short	0x0100
        /*0242*/ 	.byte	0x05
	.zero		1


	//   ....[22]....
        /*0244*/ 	.word	0x00000730
        /*0248*/ 	.word	0x000000ff
        /*024c*/ 	.word	0x00000058
        /*0250*/ 	.short	0x0100
        /*0252*/ 	.byte	0x05
	.zero		1


	//   ....[23]....
        /*0254*/ 	.word	0x00000740
        /*0258*/ 	.word	0x000000ff
        /*025c*/ 	.word	0x00000118
        /*0260*/ 	.short	0x0100
        /*0262*/ 	.byte	0x05
	.zero		1


	//   ....[24]....
        /*0264*/ 	.word	0x00000750
        /*0268*/ 	.word	0x000000ff
        /*026c*/ 	.word	0x00000060
        /*0270*/ 	.short	0x0100
        /*0272*/ 	.byte	0x05
	.zero		1


	//   ....[25]....
        /*0274*/ 	.word	0x00000760
        /*0278*/ 	.word	0x000000ff
        /*027c*/ 	.word	0x00000120
        /*0280*/ 	.short	0x0100
        /*0282*/ 	.byte	0x05
	.zero		1


	//   ....[26]....
        /*0284*/ 	.word	0x00000770
        /*0288*/ 	.word	0x000000ff
        /*028c*/ 	.word	0x00000068
        /*0290*/ 	.short	0x0100
        /*0292*/ 	.byte	0x05
	.zero		1


	//   ....[27]....
        /*0294*/ 	.word	0x00000780
        /*0298*/ 	.word	0x000000ff
        /*029c*/ 	.word	0x00000128
        /*02a0*/ 	.short	0x0100
        /*02a2*/ 	.byte	0x05
	.zero		1


	//   ....[28]....
        /*02a4*/ 	.word	0x00000790
        /*02a8*/ 	.word	0x000000ff
        /*02ac*/ 	.word	0x00000070
        /*02b0*/ 	.short	0x0100
        /*02b2*/ 	.byte	0x05
	.zero		1


	//   ....[29]....
        /*02b4*/ 	.word	0x000007a0
        /*02b8*/ 	.word	0x000000ff
        /*02bc*/ 	.word	0x00000130
        /*02c0*/ 	.short	0x0100
        /*02c2*/ 	.byte	0x05
	.zero		1


	//   ....[30]....
        /*02c4*/ 	.word	0x000007b0
        /*02c8*/ 	.word	0x000000ff
        /*02cc*/ 	.word	0x00000078
        /*02d0*/ 	.short	0x0100
        /*02d2*/ 	.byte	0x05
	.zero		1


	//   ....[31]....
        /*02d4*/ 	.word	0x000007c0
        /*02d8*/ 	.word	0x000000ff
        /*02dc*/ 	.word	0x00000138
        /*02e0*/ 	.short	0x0100
        /*02e2*/ 	.byte	0x05
	.zero		1


	//   ....[32]....
        /*02e4*/ 	.word	0x000007d0
        /*02e8*/ 	.word	0x000000ff
        /*02ec*/ 	.word	0x00000080
        /*02f0*/ 	.short	0x0100
        /*02f2*/ 	.byte	0x05
	.zero		1


	//   ....[33]....
        /*02f4*/ 	.word	0x000007e0
        /*02f8*/ 	.word	0x000000ff
        /*02fc*/ 	.word	0x00000140
        /*0300*/ 	.short	0x0100
        /*0302*/ 	.byte	0x05
	.zero		1


	//   ....[34]....
        /*0304*/ 	.word	0x000007f0
        /*0308*/ 	.word	0x000000ff
        /*030c*/ 	.word	0x00000088
        /*0310*/ 	.short	0x0100
        /*0312*/ 	.byte	0x05
	.zero		1


	//   ....[35]....
        /*0314*/ 	.word	0x00000800
        /*0318*/ 	.word	0x000000ff
        /*031c*/ 	.word	0x00000148
        /*0320*/ 	.short	0x0100
        /*0322*/ 	.byte	0x05
	.zero		1


	//   ....[36]....
        /*0324*/ 	.word	0x00000810
        /*0328*/ 	.word	0x000000ff
        /*032c*/ 	.word	0x00000090
        /*0330*/ 	.short	0x0100
        /*0332*/ 	.byte	0x05
	.zero		1


	//   ....[37]....
        /*0334*/ 	.word	0x00000820
        /*0338*/ 	.word	0x000000ff
        /*033c*/ 	.word	0x00000150
        /*0340*/ 	.short	0x0100
        /*0342*/ 	.byte	0x05
	.zero		1


	//   ....[38]....
        /*0344*/ 	.word	0x00000830
        /*0348*/ 	.word	0x000000ff
        /*034c*/ 	.word	0x00000098
        /*0350*/ 	.short	0x0100
        /*0352*/ 	.byte	0x05
	.zero		1


	//   ....[39]....
        /*0354*/ 	.word	0x00000840
        /*0358*/ 	.word	0x000000ff
        /*035c*/ 	.word	0x00000158
        /*0360*/ 	.short	0x0100
        /*0362*/ 	.byte	0x05
	.zero		1


	//   ....[40]....
        /*0364*/ 	.word	0x00000850
        /*0368*/ 	.word	0x000000ff
        /*036c*/ 	.word	0x000000a0
        /*0370*/ 	.short	0x0100
        /*0372*/ 	.byte	0x05
	.zero		1


	//   ....[41]....
        /*0374*/ 	.word	0x00000860
        /*0378*/ 	.word	0x000000ff
        /*037c*/ 	.word	0x00000160
        /*0380*/ 	.short	0x0100
        /*0382*/ 	.byte	0x05
	.zero		1


	//   ....[42]....
        /*0384*/ 	.word	0x00000870
        /*0388*/ 	.word	0x000000ff
        /*038c*/ 	.word	0x000000a8
        /*0390*/ 	.short	0x0100
        /*0392*/ 	.byte	0x05
	.zero		1


	//   ....[43]....
        /*0394*/ 	.word	0x00000880
        /*0398*/ 	.word	0x000000ff
        /*039c*/ 	.word	0x00000168
        /*03a0*/ 	.short	0x0100
        /*03a2*/ 	.byte	0x05
	.zero		1


	//   ....[44]....
        /*03a4*/ 	.word	0x00000890
        /*03a8*/ 	.word	0x000000ff
        /*03ac*/ 	.word	0x000000b0
        /*03b0*/ 	.short	0x0100
        /*03b2*/ 	.byte	0x05
	.zero		1


	//   ....[45]....
        /*03b4*/ 	.word	0x000008a0
        /*03b8*/ 	.word	0x000000ff
        /*03bc*/ 	.word	0x00000170
        /*03c0*/ 	.short	0x0100
        /*03c2*/ 	.byte	0x05
	.zero		1


	//   ....[46]....
        /*03c4*/ 	.word	0x000008b0
        /*03c8*/ 	.word	0x000000ff
        /*03cc*/ 	.word	0x000000b8
        /*03d0*/ 	.short	0x0100
        /*03d2*/ 	.byte	0x05
	.zero		1


	//   ....[47]....
        /*03d4*/ 	.word	0x000008c0
        /*03d8*/ 	.word	0x000000ff
        /*03dc*/ 	.word	0x00000178
        /*03e0*/ 	.short	0x0100
        /*03e2*/ 	.byte	0x05
	.zero		1


	//   ....[48]....
        /*03e4*/ 	.word	0x00000a00
        /*03e8*/ 	.word	0x000000ff
        /*03ec*/ 	.word	0x00000180
        /*03f0*/ 	.short	0x0100
        /*03f2*/ 	.byte	0x07
	.zero		1


	//   ....[49]....
        /*03f4*/ 	.word	0x00000a10
        /*03f8*/ 	.word	0x000000ff
        /*03fc*/ 	.word	0x00000190
        /*0400*/ 	.short	0x0100
        /*0402*/ 	.byte	0x07
	.zero		1


	//   ....[50]....
        /*0404*/ 	.word	0x00000a20
        /*0408*/ 	.word	0x000000ff
        /*040c*/ 	.word	0x00000188
        /*0410*/ 	.short	0x0100
        /*0412*/ 	.byte	0x07
	.zero		1


	//   ....[51]....
        /*0414*/ 	.word	0x00000a30
        /*0418*/ 	.word	0x000000ff
        /*041c*/ 	.word	0x00000198
        /*0420*/ 	.short	0x0100
        /*0422*/ 	.byte	0x07
	.zero		1


	//   ....[52]....
        /*0424*/ 	.word	0x00000b20
        /*0428*/ 	.word	0x000000ff
        /*042c*/ 	.word	0x000001a0
        /*0430*/ 	.short	0x0100
        /*0432*/ 	.byte	0x05
	.zero		1


	//   ....[53]....
        /*0434*/ 	.word	0x00000b30
        /*0438*/ 	.word	0x000000ff
        /*043c*/ 	.word	0x000001a8
        /*0440*/ 	.short	0x0100
        /*0442*/ 	.byte	0x05
	.zero		1


	//   ....[54]....
        /*0444*/ 	.word	0x00000c70
        /*0448*/ 	.word	0x000000ff
        /*044c*/ 	.word	0x000001b0
        /*0450*/ 	.short	0x0100
        /*0452*/ 	.byte	0x05
	.zero		1


	//   ....[55]....
        /*0454*/ 	.word	0x00000c80
        /*0458*/ 	.word	0x000000ff
        /*045c*/ 	.word	0x000001c0
        /*0460*/ 	.short	0x0100
        /*0462*/ 	.byte	0x05
	.zero		1


	//   ....[56]....
        /*0464*/ 	.word	0x00000c90
        /*0468*/ 	.word	0x000000ff
        /*046c*/ 	.word	0x000001b8
        /*0470*/ 	.short	0x0100
        /*0472*/ 	.byte	0x05
	.zero		1


	//   ....[57]....
        /*0474*/ 	.word	0x00000ca0
        /*0478*/ 	.word	0x000000ff
        /*047c*/ 	.word	0x000001c8
        /*0480*/ 	.short	0x0100
        /*0482*/ 	.byte	0x05
	.zero		1


	//   ....[58]....
        /*0484*/ 	.word	0x00000dd0
        /*0488*/ 	.word	0x000000ff
        /*048c*/ 	.word	0x000001d0
        /*0490*/ 	.short	0x0100
        /*0492*/ 	.byte	0x07
	.zero		1


	//   ....[59]....
        /*0494*/ 	.word	0x00000de0
        /*0498*/ 	.word	0x000000ff
        /*049c*/ 	.word	0x000001f0
        /*04a0*/ 	.short	0x0100
        /*04a2*/ 	.byte	0x07
	.zero		1


	//   ....[60]....
        /*04a4*/ 	.word	0x00000df0
        /*04a8*/ 	.word	0x000000ff
        /*04ac*/ 	.word	0x000001d8
        /*04b0*/ 	.short	0x0100
        /*04b2*/ 	.byte	0x07
	.zero		1


	//   ....[61]....
        /*04b4*/ 	.word	0x00000e00
        /*04b8*/ 	.word	0x000000ff
        /*04bc*/ 	.word	0x000001f8
        /*04c0*/ 	.short	0x0100
        /*04c2*/ 	.byte	0x07
	.zero		1


	//   ....[62]....
        /*04c4*/ 	.word	0x00000e10
        /*04c8*/ 	.word	0x000000ff
        /*04cc*/ 	.word	0x000001e0
        /*04d0*/ 	.short	0x0100
        /*04d2*/ 	.byte	0x07
	.zero		1


	//   ....[63]....
        /*04d4*/ 	.word	0x00000e20
        /*04d8*/ 	.word	0x000000ff
        /*04dc*/ 	.word	0x00000200
        /*04e0*/ 	.short	0x0100
        /*04e2*/ 	.byte	0x07
	.zero		1


	//   ....[64]....
        /*04e4*/ 	.word	0x00000e30
        /*04e8*/ 	.word	0x000000ff
        /*04ec*/ 	.word	0x000001e8
        /*04f0*/ 	.short	0x0100
        /*04f2*/ 	.byte	0x07
	.zero		1


	//   ....[65]....
        /*04f4*/ 	.word	0x00000e40
        /*04f8*/ 	.word	0x000000ff
        /*04fc*/ 	.word	0x00000208
        /*0500*/ 	.short	0x0100
        /*0502*/ 	.byte	0x07
	.zero		1


	//   ....[66]....
        /*0504*/ 	.word	0x00000f30
        /*0508*/ 	.word	0x000000ff
        /*050c*/ 	.word	0x00000210
        /*0510*/ 	.short	0x0100
        /*0512*/ 	.byte	0x05
	.zero		1


	//   ....[67]....
        /*0514*/ 	.word	0x00000f40
        /*0518*/ 	.word	0x000000ff
        /*051c*/ 	.word	0x00000220
        /*0520*/ 	.short	0x0100
        /*0522*/ 	.byte	0x05
	.zero		1


	//   ....[68]....
        /*0524*/ 	.word	0x00000f50
        /*0528*/ 	.word	0x000000ff
        /*052c*/ 	.word	0x00000218
        /*0530*/ 	.short	0x0100
        /*0532*/ 	.byte	0x05
	.zero		1


	//   ....[69]....
        /*0534*/ 	.word	0x00000f60
        /*0538*/ 	.word	0x000000ff
        /*053c*/ 	.word	0x00000228
        /*0540*/ 	.short	0x0100
        /*0542*/ 	.byte	0x05
	.zero		1


	//   ....[70]....
        /*0544*/ 	.word	0x00001830
        /*0548*/ 	.word	0x00000003
        /*054c*/ 	.word	0x00000220
        /*0550*/ 	.short	0x010a
        /*0552*/ 	.byte	0xff
	.zero		1


	//   ....[71]....
        /*0554*/ 	.word	0x00001860
        /*0558*/ 	.word	0x00000003
        /*055c*/ 	.word	0x00000210
        /*0560*/ 	.short	0x0101
        /*0562*/ 	.byte	0xff
	.zero		1


	//   ....[72]....
        /*0564*/ 	.word	0x00001930
        /*0568*/ 	.word	0x000000ff
        /*056c*/ 	.word	0x000000c0
        /*0570*/ 	.short	0x010a
        /*0572*/ 	.byte	0x08
	.zero		1


	//   ....[73]....
        /*0574*/ 	.word	0x000019d0
        /*0578*/ 	.word	0x000000ff
        /*057c*/ 	.word	0x000000c0
        /*0580*/ 	.short	0x010a
        /*0582*/ 	.byte	0x21
	.zero		1


	//   ....[74]....
        /*0584*/ 	.word	0x00001b20
        /*0588*/ 	.word	0x000000ff
        /*058c*/ 	.word	0x000000c0
        /*0590*/ 	.short	0x010a
        /*0592*/ 	.byte	0x08
	.zero		1


	//   ....[75]....
        /*0594*/ 	.word	0x00001c30
        /*0598*/ 	.word	0x000000ff
        /*059c*/ 	.word	0x000001a8
        /*05a0*/ 	.short	0x0101
        /*05a2*/ 	.byte	0x04
	.zero		1


	//   ....[76]....
        /*05a4*/ 	.word	0x00001c50
        /*05a8*/ 	.word	0x000000ff
        /*05ac*/ 	.word	0x000000c0
        /*05b0*/ 	.short	0x010a
        /*05b2*/ 	.byte	0x08
	.zero		1


	//   ....[77]....
        /*05b4*/ 	.word	0x00001cd0
        /*05b8*/ 	.word	0x000000ff
        /*05bc*/ 	.word	0x000000c0
        /*05c0*/ 	.short	0x010a
        /*05c2*/ 	.byte	0x11
	.zero		1


	//   ....[78]....
        /*05c4*/ 	.word	0x00001e20
        /*05c8*/ 	.word	0x000000ff
        /*05cc*/ 	.word	0x000000c0
        /*05d0*/ 	.short	0x010a
        /*05d2*/ 	.byte	0x08
	.zero		1


	//   ....[79]....
        /*05d4*/ 	.word	0x00001f60
        /*05d8*/ 	.word	0x00000002
        /*05dc*/ 	.word	0x000001b0
        /*05e0*/ 	.short	0x010a
        /*05e2*/ 	.byte	0xff
	.zero		1


	//   ....[80]....
        /*05e4*/ 	.word	0x00002020
        /*05e8*/ 	.word	0x00000002
        /*05ec*/ 	.word	0x00000000
        /*05f0*/ 	.short	0x0101
        /*05f2*/ 	.byte	0xff
	.zero		1


	//   ....[81]....
        /*05f4*/ 	.word	0x00002580
        /*05f8*/ 	.word	0x000000ff
        /*05fc*/ 	.word	0x00000000
        /*0600*/ 	.short	0x010a
        /*0602*/ 	.byte	0x05
	.zero		1


	//   ....[82]....
        /*0604*/ 	.word	0x00002610
        /*0608*/ 	.word	0x000000ff
        /*060c*/ 	.word	0x00000000
        /*0610*/ 	.short	0x010a
        /*0612*/ 	.byte	0x05
	.zero		1


	//   ....[83]....
        /*0614*/ 	.word	0x000026a0
        /*0618*/ 	.word	0x000000ff
        /*061c*/ 	.word	0x00000000
        /*0620*/ 	.short	0x010a
        /*0622*/ 	.byte	0x05
	.zero		1


	//   ....[84]....
        /*0624*/ 	.word	0x00002730
        /*0628*/ 	.word	0x000000ff
        /*062c*/ 	.word	0x00000000
        /*0630*/ 	.short	0x010a
        /*0632*/ 	.byte	0x05
	.zero		1


	//   ....[85]....
        /*0634*/ 	.word	0x000027c0
        /*0638*/ 	.word	0x000000ff
        /*063c*/ 	.word	0x00000000
        /*0640*/ 	.short	0x010a
        /*0642*/ 	.byte	0x05
	.zero		1


	//   ....[86]....
        /*0644*/ 	.word	0x00002850
        /*0648*/ 	.word	0x000000ff
        /*064c*/ 	.word	0x00000000
        /*0650*/ 	.short	0x010a
        /*0652*/ 	.byte	0x05
	.zero		1


	//   ....[87]....
        /*0654*/ 	.word	0x000028e0
        /*0658*/ 	.word	0x000000ff
        /*065c*/ 	.word	0x00000000
        /*0660*/ 	.short	0x010a
        /*0662*/ 	.byte	0x05
	.zero		1


	//   ....[88]....
        /*0664*/ 	.word	0x00002970
        /*0668*/ 	.word	0x000000ff
        /*066c*/ 	.word	0x00000000
        /*0670*/ 	.short	0x010a
        /*0672*/ 	.byte	0x05
	.zero		1


	//   ....[89]....
        /*0674*/ 	.word	0x00002a00
        /*0678*/ 	.word	0x000000ff
        /*067c*/ 	.word	0x00000000
        /*0680*/ 	.short	0x010a
        /*0682*/ 	.byte	0x05
	.zero		1


	//   ....[90]....
        /*0684*/ 	.word	0x00002a90
        /*0688*/ 	.word	0x000000ff
        /*068c*/ 	.word	0x00000000
        /*0690*/ 	.short	0x010a
        /*0692*/ 	.byte	0x05
	.zero		1


	//   ....[91]....
        /*0694*/ 	.word	0x00002b20
        /*0698*/ 	.word	0x000000ff
        /*069c*/ 	.word	0x00000000
        /*06a0*/ 	.short	0x010a
        /*06a2*/ 	.byte	0x05
	.zero		1


	//   ....[92]....
        /*06a4*/ 	.word	0x00002bb0
        /*06a8*/ 	.word	0x000000ff
        /*06ac*/ 	.word	0x00000000
        /*06b0*/ 	.short	0x010a
        /*06b2*/ 	.byte	0x05
	.zero		1


	//   ....[93]....
        /*06b4*/ 	.word	0x00002c40
        /*06b8*/ 	.word	0x000000ff
        /*06bc*/ 	.word	0x00000000
        /*06c0*/ 	.short	0x010a
        /*06c2*/ 	.byte	0x05
	.zero		1


	//   ....[94]....
        /*06c4*/ 	.word	0x00002cd0
        /*06c8*/ 	.word	0x000000ff
        /*06cc*/ 	.word	0x00000000
        /*06d0*/ 	.short	0x010a
        /*06d2*/ 	.byte	0x05
	.zero		1


	//   ....[95]....
        /*06d4*/ 	.word	0x00002d60
        /*06d8*/ 	.word	0x000000ff
        /*06dc*/ 	.word	0x00000000
        /*06e0*/ 	.short	0x010a
        /*06e2*/ 	.byte	0x05
	.zero		1


	//   ....[96]....
        /*06e4*/ 	.word	0x00002df0
        /*06e8*/ 	.word	0x000000ff
        /*06ec*/ 	.word	0x00000000
        /*06f0*/ 	.short	0x010a
        /*06f2*/ 	.byte	0x05
	.zero		1


	//   ....[97]....
        /*06f4*/ 	.word	0x00002e80
        /*06f8*/ 	.word	0x000000ff
        /*06fc*/ 	.word	0x00000000
        /*0700*/ 	.short	0x010a
        /*0702*/ 	.byte	0x05
	.zero		1


	//   ....[98]....
        /*0704*/ 	.word	0x00002f10
        /*0708*/ 	.word	0x000000ff
        /*070c*/ 	.word	0x00000000
        /*0710*/ 	.short	0x010a
        /*0712*/ 	.byte	0x05
	.zero		1


	//   ....[99]....
        /*0714*/ 	.word	0x00002fa0
        /*0718*/ 	.word	0x000000ff
        /*071c*/ 	.word	0x00000000
        /*0720*/ 	.short	0x010a
        /*0722*/ 	.byte	0x05
	.zero		1


	//   ....[100]....
        /*0724*/ 	.word	0x00003030
        /*0728*/ 	.word	0x000000ff
        /*072c*/ 	.word	0x00000000
        /*0730*/ 	.short	0x010a
        /*0732*/ 	.byte	0x05
	.zero		1


	//   ....[101]....
        /*0734*/ 	.word	0x000030c0
        /*0738*/ 	.word	0x000000ff
        /*073c*/ 	.word	0x00000000
        /*0740*/ 	.short	0x010a
        /*0742*/ 	.byte	0x05
	.zero		1


	//   ....[102]....
        /*0744*/ 	.word	0x00003150
        /*0748*/ 	.word	0x000000ff
        /*074c*/ 	.word	0x00000000
        /*0750*/ 	.short	0x010a
        /*0752*/ 	.byte	0x05
	.zero		1


	//   ....[103]....
        /*0754*/ 	.word	0x000031e0
        /*0758*/ 	.word	0x000000ff
        /*075c*/ 	.word	0x00000000
        /*0760*/ 	.short	0x010a
        /*0762*/ 	.byte	0x05
	.zero		1


	//   ....[104]....
        /*0764*/ 	.word	0x00003280
        /*0768*/ 	.word	0x00000000
        /*076c*/ 	.word	0x00000000
        /*0770*/ 	.short	0x010a
        /*0772*/ 	.byte	0xff
	.zero		1


	//   ....[105]....
        /*0774*/ 	.word	0x000033a0
        /*0778*/ 	.word	0x00000000
        /*077c*/ 	.word	0x00000210
        /*0780*/ 	.short	0x010a
        /*0782*/ 	.byte	0xff
	.zero		1


	//   ....[106]....
        /*0784*/ 	.word	0x00003400
        /*0788*/ 	.word	0x00000004
        /*078c*/ 	.word	0x00000000
        /*0790*/ 	.short	0x0101
        /*0792*/ 	.byte	0xff
	.zero		1


	//   ....[107]....
        /*0794*/ 	.word	0x00003420
        /*0798*/ 	.word	0x000000ff
        /*079c*/ 	.word	0x000001c0
        /*07a0*/ 	.short	0x010a
        /*07a2*/ 	.byte	0x05
	.zero		1


	//   ....[108]....
        /*07a4*/ 	.word	0x00003540
        /*07a8*/ 	.word	0x00000000
        /*07ac*/ 	.word	0x000001b0
        /*07b0*/ 	.short	0x010a
        /*07b2*/ 	.byte	0xff
	.zero		1


	//   ....[109]....
        /*07b4*/ 	.word	0x00003650
        /*07b8*/ 	.word	0x00000000
        /*07bc*/ 	.word	0x00000000
        /*07c0*/ 	.short	0x0101
        /*07c2*/ 	.byte	0xff
	.zero		1


	//   ....[110]....
        /*07c4*/ 	.word	0x000036e0
        /*07c8*/ 	.word	0x000000ff
        /*07cc*/ 	.word	0x000001c0
        /*07d0*/ 	.short	0x0106
        /*07d2*/ 	.byte	0x05
	.zero		1


	//   ....[111]....
        /*07d4*/ 	.word	0x00003700
        /*07d8*/ 	.word	0x000000ff
        /*07dc*/ 	.word	0x000001c0
        /*07e0*/ 	.short	0x010a
        /*07e2*/ 	.byte	0x05
	.zero		1


	//   ....[112]....
        /*07e4*/ 	.word	0x00003790
        /*07e8*/ 	.word	0x000000ff
        /*07ec*/ 	.word	0x000001c0
        /*07f0*/ 	.short	0x0106
        /*07f2*/ 	.byte	0x04
	.zero		1


	//   ....[113]....
        /*07f4*/ 	.word	0x000037d0
        /*07f8*/ 	.word	0x00000000
        /*07fc*/ 	.word	0x000001c0
        /*0800*/ 	.short	0x010a
        /*0802*/ 	.byte	0xff
	.zero		1


	//   ....[114]....
        /*0804*/ 	.word	0x00003d00
        /*0808*/ 	.word	0x00000000
        /*080c*/ 	.word	0x000001b0
        /*0810*/ 	.short	0x010a
        /*0812*/ 	.byte	0xff
	.zero		1


	//   ....[115]....
        /*0814*/ 	.word	0x00003e00
        /*0818*/ 	.word	0x00000003
        /*081c*/ 	.word	0x00000000
        /*0820*/ 	.short	0x0101
        /*0822*/ 	.byte	0xff
	.zero		1


	//   ....[116]....
        /*0824*/ 	.word	0x00003e10
        /*0828*/ 	.word	0x000000ff
        /*082c*/ 	.word	0x00000000
        /*0830*/ 	.short	0x010a
        /*0832*/ 	.byte	0x06
	.zero		1


	//   ....[117]....
        /*0834*/ 	.word	0x00003e90
        /*0838*/ 	.word	0x000000ff
        /*083c*/ 	.word	0x000001f0
        /*0840*/ 	.short	0x010a
        /*0842*/ 	.byte	0x07
	.zero		1


	//   ....[118]....
        /*0844*/ 	.word	0x00003f70
        /*0848*/ 	.word	0x000000ff
        /*084c*/ 	.word	0x00000000
        /*0850*/ 	.short	0x010a
        /*0852*/ 	.byte	0x06
	.zero		1


	//   ....[119]....
        /*0854*/ 	.word	0x000040a0
        /*0858*/ 	.word	0x000000ff
        /*085c*/ 	.word	0x00000000
        /*0860*/ 	.short	0x010a
        /*0862*/ 	.byte	0x1a
	.zero		1


	//   ....[120]....
        /*0864*/ 	.word	0x00004340
        /*0868*/ 	.word	0x000000ff
        /*086c*/ 	.word	0x00000000
        /*0870*/ 	.short	0x010a
        /*0872*/ 	.byte	0x06
	.zero		1


	//   ....[121]....
        /*0874*/ 	.word	0x000043d0
        /*0878*/ 	.word	0x000000ff
        /*087c*/ 	.word	0x00000000
        /*0880*/ 	.short	0x010a
        /*0882*/ 	.byte	0x06
	.zero		1


	//   ....[122]....
        /*0884*/ 	.word	0x00004460
        /*0888*/ 	.word	0x000000ff
        /*088c*/ 	.word	0x00000000
        /*0890*/ 	.short	0x010a
        /*0892*/ 	.byte	0x06
	.zero		1


	//   ....[123]....
        /*0894*/ 	.word	0x000044f0
        /*0898*/ 	.word	0x000000ff
        /*089c*/ 	.word	0x00000000
        /*08a0*/ 	.short	0x010a
        /*08a2*/ 	.byte	0x07
	.zero		1


	//   ....[124]....
        /*08a4*/ 	.word	0x00004920
        /*08a8*/ 	.word	0x00000000
        /*08ac*/ 	.word	0x000001b0
        /*08b0*/ 	.short	0x010a
        /*08b2*/ 	.byte	0xff
	.zero		1


	//   ....[125]....
        /*08b4*/ 	.word	0x00004a00
        /*08b8*/ 	.word	0x00000000
        /*08bc*/ 	.word	0x00000000
        /*08c0*/ 	.short	0x0101
        /*08c2*/ 	.byte	0xff
	.zero		1


	//   ....[126]....
        /*08c4*/ 	.word	0x00004d20
        /*08c8*/ 	.word	0x000000ff
        /*08cc*/ 	.word	0x000001a8
        /*08d0*/ 	.short	0x010a
        /*08d2*/ 	.byte	0x07
	.zero		1


	//   ....[127]....
        /*08d4*/ 	.word	0x00004f00
        /*08d8*/ 	.word	0x000000ff
        /*08dc*/ 	.word	0x00000190
        /*08e0*/ 	.short	0x010a
        /*08e2*/ 	.byte	0x0d
	.zero		1


	//   ....[128]....
        /*08e4*/ 	.word	0x00005210
        /*08e8*/ 	.word	0x000000ff
        /*08ec*/ 	.word	0x00000180
        /*08f0*/ 	.short	0x010b
        /*08f2*/ 	.byte	0x0d
	.zero		1


	//   ....[129]....
        /*08f4*/ 	.word	0x00005270
        /*08f8*/ 	.word	0x000000ff
        /*08fc*/ 	.word	0x00000000
        /*0900*/ 	.short	0x0101
        /*0902*/ 	.byte	0x0e
	.zero		1


	//   ....[130]....
        /*0904*/ 	.word	0x000052c0
        /*0908*/ 	.word	0x000000ff
        /*090c*/ 	.word	0x00000000
        /*0910*/ 	.short	0x010a
        /*0912*/ 	.byte	0x04
	.zero		1


	//   ....[131]....
        /*0914*/ 	.word	0x00005360
        /*0918*/ 	.word	0x00000000
        /*091c*/ 	.word	0x00000000
        /*0920*/ 	.short	0x010a
        /*0922*/ 	.byte	0xff
	.zero		1


	//   ....[132]....
        /*0924*/ 	.word	0x00005690
        /*0928*/ 	.word	0x00000000
        /*092c*/ 	.word	0x000001b0
        /*0930*/ 	.short	0x010a
        /*0932*/ 	.byte	0xff
	.zero		1


	//   ....[133]....
        /*0934*/ 	.word	0x000057a0
        /*0938*/ 	.word	0x00000000
        /*093c*/ 	.word	0x00000000
        /*0940*/ 	.short	0x0101
        /*0942*/ 	.byte	0xff
	.zero		1


	//   ....[134]....
        /*0944*/ 	.word	0x00006110
        /*0948*/ 	.word	0x00000000
        /*094c*/ 	.word	0x00000180
        /*0950*/ 	.short	0x010a
        /*0952*/ 	.byte	0xff
	.zero		1


	//   ....[135]....
        /*0954*/ 	.word	0x00006140
        /*0958*/ 	.word	0x00000042
        /*095c*/ 	.word	0x000001d0
        /*0960*/ 	.short	0x010a
        /*0962*/ 	.byte	0xff
	.zero		1


	//   ....[136]....
        /*0964*/ 	.word	0x00006260
        /*0968*/ 	.word	0x00000000
        /*096c*/ 	.word	0x00000180
        /*0970*/ 	.short	0x010a
        /*0972*/ 	.byte	0xff
	.zero		1


	//   ....[137]....
        /*0974*/ 	.word	0x00006310
        /*0978*/ 	.word	0x00000042
        /*097c*/ 	.word	0x000001d0
        /*0980*/ 	.short	0x010a
        /*0982*/ 	.byte	0xff
	.zero		1


	//   ....[138]....
        /*0984*/ 	.word	0x000064d0
        /*0988*/ 	.word	0x000000ff
        /*098c*/ 	.word	0x00000000
        /*0990*/ 	.short	0x0101
        /*0992*/ 	.byte	0x05
	.zero		1


	//   ....[139]....
        /*0994*/ 	.word	0x000067c0
        /*0998*/ 	.word	0x00000002
        /*099c*/ 	.word	0x00000000
        /*09a0*/ 	.short	0x0101
        /*09a2*/ 	.byte	0xff
	.zero		1


	//   ....[140]....
        /*09a4*/ 	.word	0x00006a60
        /*09a8*/ 	.word	0x00000003
        /*09ac*/ 	.word	0x00000220
        /*09b0*/ 	.short	0x010a
        /*09b2*/ 	.byte	0xff
	.zero		1


	//   ....[141]....
        /*09b4*/ 	.word	0x00006ac0
        /*09b8*/ 	.word	0x00000002
        /*09bc*/ 	.word	0x000000c0
        /*09c0*/ 	.short	0x010a
        /*09c2*/ 	.byte	0xff
	.zero		1


	//   ....[142]....
        /*09c4*/ 	.word	0x00006b20
        /*09c8*/ 	.word	0x00000002
        /*09cc*/ 	.word	0x000000c0
        /*09d0*/ 	.short	0x010a
        /*09d2*/ 	.byte	0xff
	.zero		1


	//   ....[143]....
        /*09d4*/ 	.word	0x00006b70
        /*09d8*/ 	.word	0x00000002
        /*09dc*/ 	.word	0x000001b0
        /*09e0*/ 	.short	0x010a
        /*09e2*/ 	.byte	0xff
	.zero		1


	//   ....[144]....
        /*09e4*/ 	.word	0x00006bd0
        /*09e8*/ 	.word	0x00000000
        /*09ec*/ 	.word	0x00000000
        /*09f0*/ 	.short	0x010a
        /*09f2*/ 	.byte	0xff
	.zero		1


	//   ....[145]....
        /*09f4*/ 	.word	0x00006c30
        /*09f8*/ 	.word	0x00000000
        /*09fc*/ 	.word	0x00000000
        /*0a00*/ 	.short	0x010a
        /*0a02*/ 	.byte	0xff
	.zero		1


	//   ....[146]....
        /*0a04*/ 	.word	0x00006c90
        /*0a08*/ 	.word	0x00000000
        /*0a0c*/ 	.word	0x00000000
        /*0a10*/ 	.short	0x010a
        /*0a12*/ 	.byte	0xff
	.zero		1


	//   ....[147]....
        /*0a14*/ 	.word	0x00006cf0
        /*0a18*/ 	.word	0x00000000
        /*0a1c*/ 	.word	0x00000000
        /*0a20*/ 	.short	0x010a
        /*0a22*/ 	.byte	0xff
	.zero		1


	//   ....[148]....
        /*0a24*/ 	.word	0x00006d50
        /*0a28*/ 	.word	0x00000000
        /*0a2c*/ 	.word	0x00000000
        /*0a30*/ 	.short	0x010a
        /*0a32*/ 	.byte	0xff
	.zero		1


	//   ....[149]....
        /*0a34*/ 	.word	0x00006db0
        /*0a38*/ 	.word	0x00000000
        /*0a3c*/ 	.word	0x00000000
        /*0a40*/ 	.short	0x010a
        /*0a42*/ 	.byte	0xff
	.zero		1


	//   ....[150]....
        /*0a44*/ 	.word	0x00006e10
        /*0a48*/ 	.word	0x00000000
        /*0a4c*/ 	.word	0x00000000
        /*0a50*/ 	.short	0x010a
        /*0a52*/ 	.byte	0xff
	.zero		1


	//   ....[151]....
        /*0a54*/ 	.word	0x00006e70
        /*0a58*/ 	.word	0x00000000
        /*0a5c*/ 	.word	0x00000000
        /*0a60*/ 	.short	0x010a
        /*0a62*/ 	.byte	0xff
	.zero		1


	//   ....[152]....
        /*0a64*/ 	.word	0x00006ed0
        /*0a68*/ 	.word	0x00000000
        /*0a6c*/ 	.word	0x00000000
        /*0a70*/ 	.short	0x010a
        /*0a72*/ 	.byte	0xff
	.zero		1


	//   ....[153]....
        /*0a74*/ 	.word	0x00006f30
        /*0a78*/ 	.word	0x00000000
        /*0a7c*/ 	.word	0x00000000
        /*0a80*/ 	.short	0x010a
        /*0a82*/ 	.byte	0xff
	.zero		1


	//   ....[154]....
        /*0a84*/ 	.word	0x00006f90
        /*0a88*/ 	.word	0x00000000
        /*0a8c*/ 	.word	0x00000000
        /*0a90*/ 	.short	0x010a
        /*0a92*/ 	.byte	0xff
	.zero		1


	//   ....[155]....
        /*0a94*/ 	.word	0x00006ff0
        /*0a98*/ 	.word	0x00000000
        /*0a9c*/ 	.word	0x00000000
        /*0aa0*/ 	.short	0x010a
        /*0aa2*/ 	.byte	0xff
	.zero		1


	//   ....[156]....
        /*0aa4*/ 	.word	0x00007050
        /*0aa8*/ 	.word	0x00000000
        /*0aac*/ 	.word	0x00000000
        /*0ab0*/ 	.short	0x010a
        /*0ab2*/ 	.byte	0xff
	.zero		1


	//   ....[157]....
        /*0ab4*/ 	.word	0x000070b0
        /*0ab8*/ 	.word	0x00000000
        /*0abc*/ 	.word	0x00000000
        /*0ac0*/ 	.short	0x010a
        /*0ac2*/ 	.byte	0xff
	.zero		1


	//   ....[158]....
        /*0ac4*/ 	.word	0x00007110
        /*0ac8*/ 	.word	0x00000000
        /*0acc*/ 	.word	0x00000000
        /*0ad0*/ 	.short	0x010a
        /*0ad2*/ 	.byte	0xff
	.zero		1


	//   ....[159]....
        /*0ad4*/ 	.word	0x00007170
        /*0ad8*/ 	.word	0x00000000
        /*0adc*/ 	.word	0x00000000
        /*0ae0*/ 	.short	0x010a
        /*0ae2*/ 	.byte	0xff
	.zero		1


	//   ....[160]....
        /*0ae4*/ 	.word	0x000071d0
        /*0ae8*/ 	.word	0x00000000
        /*0aec*/ 	.word	0x00000000
        /*0af0*/ 	.short	0x010a
        /*0af2*/ 	.byte	0xff
	.zero		1


	//   ....[161]....
        /*0af4*/ 	.word	0x00007230
        /*0af8*/ 	.word	0x00000000
        /*0afc*/ 	.word	0x00000000
        /*0b00*/ 	.short	0x010a
        /*0b02*/ 	.byte	0xff
	.zero		1


	//   ....[162]....
        /*0b04*/ 	.word	0x00007290
        /*0b08*/ 	.word	0x00000000
        /*0b0c*/ 	.word	0x00000000
        /*0b10*/ 	.short	0x010a
        /*0b12*/ 	.byte	0xff
	.zero		1


	//   ....[163]....
        /*0b14*/ 	.word	0x000072f0
        /*0b18*/ 	.word	0x00000000
        /*0b1c*/ 	.word	0x00000000
        /*0b20*/ 	.short	0x010a
        /*0b22*/ 	.byte	0xff
	.zero		1


	//   ....[164]....
        /*0b24*/ 	.word	0x00007350
        /*0b28*/ 	.word	0x00000000
        /*0b2c*/ 	.word	0x00000000
        /*0b30*/ 	.short	0x010a
        /*0b32*/ 	.byte	0xff
	.zero		1


	//   ....[165]....
        /*0b34*/ 	.word	0x000073b0
        /*0b38*/ 	.word	0x00000000
        /*0b3c*/ 	.word	0x00000000
        /*0b40*/ 	.short	0x010a
        /*0b42*/ 	.byte	0xff
	.zero		1


	//   ....[166]....
        /*0b44*/ 	.word	0x00007410
        /*0b48*/ 	.word	0x00000000
        /*0b4c*/ 	.word	0x00000000
        /*0b50*/ 	.short	0x010a
        /*0b52*/ 	.byte	0xff
	.zero		1


	//   ....[167]....
        /*0b54*/ 	.word	0x00007460
        /*0b58*/ 	.word	0x00000000
        /*0b5c*/ 	.word	0x00000210
        /*0b60*/ 	.short	0x010a
        /*0b62*/ 	.byte	0xff
	.zero		1


	//   ....[168]....
        /*0b64*/ 	.word	0x000074c0
        /*0b68*/ 	.word	0x00000000
        /*0b6c*/ 	.word	0x000001c0
        /*0b70*/ 	.short	0x010a
        /*0b72*/ 	.byte	0xff
	.zero		1


	//   ....[169]....
        /*0b74*/ 	.word	0x00007510
        /*0b78*/ 	.word	0x00000000
        /*0b7c*/ 	.word	0x000001b0
        /*0b80*/ 	.short	0x010a
        /*0b82*/ 	.byte	0xff
	.zero		1


	//   ....[170]....
        /*0b84*/ 	.word	0x00007570
        /*0b88*/ 	.word	0x00000000
        /*0b8c*/ 	.word	0x000001c0
        /*0b90*/ 	.short	0x010a
        /*0b92*/ 	.byte	0xff
	.zero		1


	//   ....[171]....
        /*0b94*/ 	.word	0x000075c0
        /*0b98*/ 	.word	0x00000000
        /*0b9c*/ 	.word	0x000001b0
        /*0ba0*/ 	.short	0x010a
        /*0ba2*/ 	.byte	0xff
	.zero		1


	//   ....[172]....
        /*0ba4*/ 	.word	0x00007620
        /*0ba8*/ 	.word	0x00000003
        /*0bac*/ 	.word	0x000001f0
        /*0bb0*/ 	.short	0x010a
        /*0bb2*/ 	.byte	0xff
	.zero		1


	//   ....[173]....
        /*0bb4*/ 	.word	0x00007680
        /*0bb8*/ 	.word	0x00000000
        /*0bbc*/ 	.word	0x00000000
        /*0bc0*/ 	.short	0x010a
        /*0bc2*/ 	.byte	0xff
	.zero		1


	//   ....[174]....
        /*0bc4*/ 	.word	0x000076e0
        /*0bc8*/ 	.word	0x00000000
        /*0bcc*/ 	.word	0x00000000
        /*0bd0*/ 	.short	0x010a
        /*0bd2*/ 	.byte	0xff
	.zero		1


	//   ....[175]....
        /*0bd4*/ 	.word	0x00007740
        /*0bd8*/ 	.word	0x00000000
        /*0bdc*/ 	.word	0x00000000
        /*0be0*/ 	.short	0x010a
        /*0be2*/ 	.byte	0xff
	.zero		1


	//   ....[176]....
        /*0be4*/ 	.word	0x000077a0
        /*0be8*/ 	.word	0x00000000
        /*0bec*/ 	.word	0x00000000
        /*0bf0*/ 	.short	0x010a
        /*0bf2*/ 	.byte	0xff
	.zero		1


	//   ....[177]....
        /*0bf4*/ 	.word	0x00007800
        /*0bf8*/ 	.word	0x00000000
        /*0bfc*/ 	.word	0x00000000
        /*0c00*/ 	.short	0x010a
        /*0c02*/ 	.byte	0xff
	.zero		1


	//   ....[178]....
        /*0c04*/ 	.word	0x00007850
        /*0c08*/ 	.word	0x00000000
        /*0c0c*/ 	.word	0x000001b0
        /*0c10*/ 	.short	0x010a
        /*0c12*/ 	.byte	0xff
	.zero		1


	//   ....[179]....
        /*0c14*/ 	.word	0x000078b0
        /*0c18*/ 	.word	0x00000000
        /*0c1c*/ 	.word	0x000001a8
        /*0c20*/ 	.short	0x010a
        /*0c22*/ 	.byte	0xff
	.zero		1


	//   ....[180]....
        /*0c24*/ 	.word	0x00007910
        /*0c28*/ 	.word	0x00000003
        /*0c2c*/ 	.word	0x00000190
        /*0c30*/ 	.short	0x010a
        /*0c32*/ 	.byte	0xff
	.zero		1


	//   ....[181]....
        /*0c34*/ 	.word	0x00007970
        /*0c38*/ 	.word	0x00000000
        /*0c3c*/ 	.word	0x00000000
        /*0c40*/ 	.short	0x010a
        /*0c42*/ 	.byte	0xff
	.zero		1


	//   ....[182]....
        /*0c44*/ 	.word	0x000079c0
        /*0c48*/ 	.word	0x00000000
        /*0c4c*/ 	.word	0x000001b0
        /*0c50*/ 	.short	0x010a
        /*0c52*/ 	.byte	0xff
	.zero		1


	//   ....[183]....
        /*0c54*/ 	.word	0x00007a10
        /*0c58*/ 	.word	0x00000000
        /*0c5c*/ 	.word	0x00000180
        /*0c60*/ 	.short	0x010a
        /*0c62*/ 	.byte	0xff
	.zero		1


	//   ....[184]....
        /*0c64*/ 	.word	0x00007a60
        /*0c68*/ 	.word	0x00000042
        /*0c6c*/ 	.word	0x000001d0
        /*0c70*/ 	.short	0x010a
        /*0c72*/ 	.byte	0xff
	.zero		1


	//----- nvinfo : EIATTR_NUM_MBARRIERS
	.align		4
.L_47:
        /*0c74*/ 	.byte	0x03, 0x38
        /*0c76*/ 	.short	0x0046


	//----- nvinfo : EIATTR_EXIT_INSTR_OFFSETS
	.align		4
        /*0c78*/ 	.byte	0x04, 0x1c
        /*0c7a*/ 	.short	(.L_49 - .L_48)


	//   ....[0]....
.L_48:
        /*0c7c*/ 	.word	0x000032b0


	//   ....[1]....
        /*0c80*/ 	.word	0x000037a0


	//   ....[2]....
        /*0c84*/ 	.word	0x00003800


	//   ....[3]....
        /*0c88*/ 	.word	0x00004750


	//   ....[4]....
        /*0c8c*/ 	.word	0x00005390


	//   ....[5]....
        /*0c90*/ 	.word	0x000053d0


	//   ....[6]....
        /*0c94*/ 	.word	0x00006970


	//   ....[7]....
        /*0c98*/ 	.word	0x000069f0


	//   ....[8]....
        /*0c9c*/ 	.word	0x00006a20


	//   ....[9]....
        /*0ca0*/ 	.word	0x00006a50


	//----- nvinfo : EIATTR_MAX_THREADS
	.align		4
.L_49:
        /*0ca4*/ 	.byte	0x04, 0x05
        /*0ca6*/ 	.short	(.L_51 - .L_50)
.L_50:
        /*0ca8*/ 	.word	0x00000100
        /*0cac*/ 	.word	0x00000001
        /*0cb0*/ 	.word	0x00000001


	//----- nvinfo : EIATTR_CRS_STACK_SIZE
	.align		4
.L_51:
        /*0cb4*/ 	.byte	0x04, 0x1e
        /*0cb6*/ 	.short	(.L_53 - .L_52)
.L_52:
        /*0cb8*/ 	.word	0x00000000


	//----- nvinfo : EIATTR_CBANK_PARAM_SIZE
	.align		4
.L_53:
        /*0cbc*/ 	.byte	0x03, 0x19
        /*0cbe*/ 	.short	0x0800


	//----- nvinfo : EIATTR_PARAM_CBANK
	.align		4
        /*0cc0*/ 	.byte	0x04, 0x0a
        /*0cc2*/ 	.short	(.L_55 - .L_54)
	.align		4
.L_54:
        /*0cc4*/ 	.word	index@(.nv.constant0._ZN7cutlass13device_kernelINS_4gemm6kernel13GemmUniversalIN4cute5tupleIJiiiiEEENS1_10collective13CollectiveMmaINS1_35MainloopSm100TmaUmmaWarpSpecializedILi24ELi2ELi4ENS5_IJNS4_1CILi1EEESB_SB_EEEEENS5_IJNSA_ILi64EEENSA_ILi8EEESE_EEENS_10bfloat16_tENS5_IJSB_llEEESH_NS5_IJlSB_lEEENS4_8TiledMMAINS4_8MMA_AtomIJNS4_20SM100_MMA_F16BF16_SSISH_SH_fLi64ELi8ELNS4_4UMMA5MajorE1ELSO_0ELNSN_7ScaleInE0ELSP_0EEEEEENS4_6LayoutISC_NS5_IJNSA_ILi0EEEST_ST_EEEEENS5_IJNS4_10UnderscoreESW_SW_EEEEENS4_13SM90_TMA_LOADENS4_14ComposedLayoutINS4_7SwizzleILi3ELi4ELi3EEENS4_18smem_ptr_flag_bitsILi16EEENSS_INS5_IJSE_SF_EEENS5_IJSB_SE_EEEEEEEvNS4_8identityESZ_NS10_IS12_S14_NSS_INS5_IJSF_SE_EEENS5_IJSE_SB_EEEEEEEvS19_EENS_8epilogue10collective18CollectiveEpilogueINS1F_23Sm100TmaWarpSpecializedILi2ELi1ELi4ELb1ELb0EEEJSG_NS5_IJNSS_ISE_SB_EENSS_ISF_SB_EEEEEfSJ_fSJ_NS1F_6fusion15FusionCallbacksIS1J_NS1N_17LinearCombinationIffffLNS_15FloatRoundStyleE2EEESG_S1M_JEEENS4_5SM1004TMEM4LOAD26SM100_TMEM_LOAD_16dp128b2xESZ_NS10_INS11_ILi1ELi4ELi3EEENS13_ILi32EEENSS_INS5_IJSF_SF_EEENS5_IJSF_SB_EEEEEEENS4_17SM75_U32x4_LDSM_NENS4_14SM90_TMA_STOREES22_NS4_17SM90_U32x4_STSM_NENS4_39AutoVectorizingCopyWithAssumedAlignmentILi128EEEEEEvvEEEEvNT_6ParamsE)
        /*0cc8*/ 	.short	0x0380
        /*0cca*/ 	.short	0x0800


	//----- nvinfo : EIATTR_SW_WAR
	.align		4
.L_55:
        /*0ccc*/ 	.byte	0x04, 0x36
        /*0cce*/ 	.short	(.L_57 - .L_56)
.L_56:
        /*0cd0*/ 	.word	0x00000008
.L_57:


//--------------------- .nv.callgraph             --------------------------
	.section	.nv.callgraph,"",@"SHT_CUDA_CALLGRAPH"
	.align	4
	.sectionentsize	8
	.align		4
        /*0000*/ 	.word	0x00000000
	.align		4
        /*0004*/ 	.word	0xffffffff
	.align		4
        /*0008*/ 	.word	index@(_ZN7cutlass13device_kernelINS_4gemm6kernel13GemmUniversalIN4cute5tupleIJiiiiEEENS1_10collective13CollectiveMmaINS1_35MainloopSm100TmaUmmaWarpSpecializedILi24ELi2ELi4ENS5_IJNS4_1CILi1EEESB_SB_EEEEENS5_IJNSA_ILi64EEENSA_ILi8EEESE_EEENS_10bfloat16_tENS5_IJSB_llEEESH_NS5_IJlSB_lEEENS4_8TiledMMAINS4_8MMA_AtomIJNS4_20SM100_MMA_F16BF16_SSISH_SH_fLi64ELi8ELNS4_4UMMA5MajorE1ELSO_0ELNSN_7ScaleInE0ELSP_0EEEEEENS4_6LayoutISC_NS5_IJNSA_ILi0EEEST_ST_EEEEENS5_IJNS4_10UnderscoreESW_SW_EEEEENS4_13SM90_TMA_LOADENS4_14ComposedLayoutINS4_7SwizzleILi3ELi4ELi3EEENS4_18smem_ptr_flag_bitsILi16EEENSS_INS5_IJSE_SF_EEENS5_IJSB_SE_EEEEEEEvNS4_8identityESZ_NS10_IS12_S14_NSS_INS5_IJSF_SE_EEENS5_IJSE_SB_EEEEEEEvS19_EENS_8epilogue10collective18CollectiveEpilogueINS1F_23Sm100TmaWarpSpecializedILi2ELi1ELi4ELb1ELb0EEEJSG_NS5_IJNSS_ISE_SB_EENSS_ISF_SB_EEEEEfSJ_fSJ_NS1F_6fusion15FusionCallbacksIS1J_NS1N_17LinearCombinationIffffLNS_15FloatRoundStyleE2EEESG_S1M_JEEENS4_5SM1004TMEM4LOAD26SM100_TMEM_LOAD_16dp128b2xESZ_NS10_INS11_ILi1ELi4ELi3EEENS13_ILi32EEENSS_INS5_IJSF_SF_EEENS5_IJSF_SB_EEEEEEENS4_17SM75_U32x4_LDSM_NENS4_14SM90_TMA_STOREES22_NS4_17SM90_U32x4_STSM_NENS4_39AutoVectorizingCopyWithAssumedAlignmentILi128EEEEEEvvEEEEvNT_6ParamsE)
	.align		4
        /*000c*/ 	.word	index@(__assertfail)
	.align		4
        /*0010*/ 	.word	0x00000000
	.align		4
        /*0014*/ 	.word	0xfffffffe
	.align		4
        /*0018*/ 	.word	0x00000000
	.align		4
        /*001c*/ 	.word	0xfffffffd
	.align		4
        /*0020*/ 	.word	0x00000000
	.align		4
        /*0024*/ 	.word	0xfffffffc


//--------------------- .nv.constant4             --------------------------
	.section	.nv.constant4,"a",@progbits
	.align	8
	.align		8
.nv.constant4:
        /*0000*/ 	.dword	__assertfail
	.align		8
        /*0008*/ 	.dword	__unnamed_1
	.align		8
        /*0010*/ 	.dword	__unnamed_2
	.align		8
        /*0018*/ 	.dword	_ZN39_INTERNAL_be9a246c_4_k_cu_6c7460dc_27984cuda3std3__45__cpo5beginE
	.align		8
        /*0020*/ 	.dword	_ZN39_INTERNAL_be9a246c_4_k_cu_6c7460dc_27984cuda3std3__45__cpo3endE
	.align		8
        /*0028*/ 	.dword	_ZN39_INTERNAL_be9a246c_4_k_cu_6c7460dc_27984cuda3std3__45__cpo6cbeginE
	.align		8
        /*0030*/ 	.dword	_ZN39_INTERNAL_be9a246c_4_k_cu_6c7460dc_27984cuda3std3__45__cpo4cendE
	.align		8
        /*0038*/ 	.dword	_ZN39_INTERNAL_be9a246c_4_k_cu_6c7460dc_27984cuda3std3__441_GLOBAL__N__be9a246c_4_k_cu_6c7460dc_27986ignoreE
	.align		8
        /*0040*/ 	.dword	_ZN39_INTERNAL_be9a246c_4_k_cu_6c7460dc_27984cuda3std3__419piecewise_constructE
	.align		8
        /*0048*/ 	.dword	_ZN39_INTERNAL_be9a246c_4_k_cu_6c7460dc_27984cuda3std3__48in_placeE
	.align		8
        /*0050*/ 	.dword	_ZN39_INTERNAL_be9a246c_4_k_cu_6c7460dc_27984cuda3std6ranges3__45__cpo4swapE
	.align		8
        /*0058*/ 	.dword	_ZN39_INTERNAL_be9a246c_4_k_cu_6c7460dc_27984cuda3std6ranges3__45__cpo9iter_moveE
	.align		8
        /*0060*/ 	.dword	_ZN39_INTERNAL_be9a246c_4_k_cu_6c7460dc_27984cute7productE
	.align		8
        /*0068*/ 	.dword	_ZN39_INTERNAL_be9a246c_4_k_cu_6c7460dc_27984cute1_E
	.align		8
        /*0070*/ 	.dword	$str$25
	.align		8
        /*0078*/ 	.dword	$str$26
	.align		8
        /*0080*/ 	.dword	$str$27
	.align		8
        /*0088*/ 	.dword	$str$28


//--------------------- .text._ZN7cutlass13device_kernelINS_4gemm6kernel13GemmUniversalIN4cute5tupleIJiiiiEEENS1_10collective13CollectiveMmaINS1_35MainloopSm100TmaUmmaWarpSpecializedILi24ELi2ELi4ENS5_IJNS4_1CILi1EEESB_SB_EEEEENS5_IJNSA_ILi64EEENSA_ILi8EEESE_EEENS_10bfloat16_tENS5_IJSB_llEEESH_NS5_IJlSB_lEEENS4_8TiledMMAINS4_8MMA_AtomIJNS4_20SM100_MMA_F16BF16_SSISH_SH_fLi64ELi8ELNS4_4UMMA5MajorE1ELSO_0ELNSN_7ScaleInE0ELSP_0EEEEEENS4_6LayoutISC_NS5_IJNSA_ILi0EEEST_ST_EEEEENS5_IJNS4_10UnderscoreESW_SW_EEEEENS4_13SM90_TMA_LOADENS4_14ComposedLayoutINS4_7SwizzleILi3ELi4ELi3EEENS4_18smem_ptr_flag_bitsILi16EEENSS_INS5_IJSE_SF_EEENS5_IJSB_SE_EEEEEEEvNS4_8identityESZ_NS10_IS12_S14_NSS_INS5_IJSF_SE_EEENS5_IJSE_SB_EEEEEEEvS19_EENS_8epilogue10collective18CollectiveEpilogueINS1F_23Sm100TmaWarpSpecializedILi2ELi1ELi4ELb1ELb0EEEJSG_NS5_IJNSS_ISE_SB_EENSS_ISF_SB_EEEEEfSJ_fSJ_NS1F_6fusion15FusionCallbacksIS1J_NS1N_17LinearCombinationIffffLNS_15FloatRoundStyleE2EEESG_S1M_JEEENS4_5SM1004TMEM4LOAD26SM100_TMEM_LOAD_16dp128b2xESZ_NS10_INS11_ILi1ELi4ELi3EEENS13_ILi32EEENSS_INS5_IJSF_SF_EEENS5_IJSF_SB_EEEEEEENS4_17SM75_U32x4_LDSM_NENS4_14SM90_TMA_STOREES22_NS4_17SM90_U32x4_STSM_NENS4_39AutoVectorizingCopyWithAssumedAlignmentILi128EEEEEEvvEEEEvNT_6ParamsE --------------------------
	.section	.text._ZN7cutlass13device_kernelINS_4gemm6kernel13GemmUniversalIN4cute5tupleIJiiiiEEENS1_10collective13CollectiveMmaINS1_35MainloopSm100TmaUmmaWarpSpecializedILi24ELi2ELi4ENS5_IJNS4_1CILi1EEESB_SB_EEEEENS5_IJNSA_ILi64EEENSA_ILi8EEESE_EEENS_10bfloat16_tENS5_IJSB_llEEESH_NS5_IJlSB_lEEENS4_8TiledMMAINS4_8MMA_AtomIJNS4_20SM100_MMA_F16BF16_SSISH_SH_fLi64ELi8ELNS4_4UMMA5MajorE1ELSO_0ELNSN_7ScaleInE0ELSP_0EEEEEENS4_6LayoutISC_NS5_IJNSA_ILi0EEEST_ST_EEEEENS5_IJNS4_10UnderscoreESW_SW_EEEEENS4_13SM90_TMA_LOADENS4_14ComposedLayoutINS4_7SwizzleILi3ELi4ELi3EEENS4_18smem_ptr_flag_bitsILi16EEENSS_INS5_IJSE_SF_EEENS5_IJSB_SE_EEEEEEEvNS4_8identityESZ_NS10_IS12_S14_NSS_INS5_IJSF_SE_EEENS5_IJSE_SB_EEEEEEEvS19_EENS_8epilogue10collective18CollectiveEpilogueINS1F_23Sm100TmaWarpSpecializedILi2ELi1ELi4ELb1ELb0EEEJSG_NS5_IJNSS_ISE_SB_EENSS_ISF_SB_EEEEEfSJ_fSJ_NS1F_6fusion15FusionCallbacksIS1J_NS1N_17LinearCombinationIffffLNS_15FloatRoundStyleE2EEESG_S1M_JEEENS4_5SM1004TMEM4LOAD26SM100_TMEM_LOAD_16dp128b2xESZ_NS10_INS11_ILi1ELi4ELi3EEENS13_ILi32EEENSS_INS5_IJSF_SF_EEENS5_IJSF_SB_EEEEEEENS4_17SM75_U32x4_LDSM_NENS4_14SM90_TMA_STOREES22_NS4_17SM90_U32x4_STSM_NENS4_39AutoVectorizingCopyWithAssumedAlignmentILi128EEEEEEvvEEEEvNT_6ParamsE,"ax",@progbits
	.align	128
.text._ZN7cutlass13device_kernelINS_4gemm6kernel13GemmUniversalIN4cute5tupleIJiiiiEEENS1_10collective13CollectiveMmaINS1_35MainloopSm100TmaUmmaWarpSpecializedILi24ELi2ELi4ENS5_IJNS4_1CILi1EEESB_SB_EEEEENS5_IJNSA_ILi64EEENSA_ILi8EEESE_EEENS_10bfloat16_tENS5_IJSB_llEEESH_NS5_IJlSB_lEEENS4_8TiledMMAINS4_8MMA_AtomIJNS4_20SM100_MMA_F16BF16_SSISH_SH_fLi64ELi8ELNS4_4UMMA5MajorE1ELSO_0ELNSN_7ScaleInE0ELSP_0EEEEEENS4_6LayoutISC_NS5_IJNSA_ILi0EEEST_ST_EEEEENS5_IJNS4_10UnderscoreESW_SW_EEEEENS4_13SM90_TMA_LOADENS4_14ComposedLayoutINS4_7SwizzleILi3ELi4ELi3EEENS4_18smem_ptr_flag_bitsILi16EEENSS_INS5_IJSE_SF_EEENS5_IJSB_SE_EEEEEEEvNS4_8identityESZ_NS10_IS12_S14_NSS_INS5_IJSF_SE_EEENS5_IJSE_SB_EEEEEEEvS19_EENS_8epilogue10collective18CollectiveEpilogueINS1F_23Sm100TmaWarpSpecializedILi2ELi1ELi4ELb1ELb0EEEJSG_NS5_IJNSS_ISE_SB_EENSS_ISF_SB_EEEEEfSJ_fSJ_NS1F_6fusion15FusionCallbacksIS1J_NS1N_17LinearCombinationIffffLNS_15FloatRoundStyleE2EEESG_S1M_JEEENS4_5SM1004TMEM4LOAD26SM100_TMEM_LOAD_16dp128b2xESZ_NS10_INS11_ILi1ELi4ELi3EEENS13_ILi32EEENSS_INS5_IJSF_SF_EEENS5_IJSF_SB_EEEEEEENS4_17SM75_U32x4_LDSM_NENS4_14SM90_TMA_STOREES22_NS4_17SM90_U32x4_STSM_NENS4_39AutoVectorizingCopyWithAssumedAlignmentILi128EEEEEEvvEEEEvNT_6ParamsE:
        .type           _ZN7cutlass13device_kernelINS_4gemm6kernel13GemmUniversalIN4cute5tupleIJiiiiEEENS1_10collective13CollectiveMmaINS1_35MainloopSm100TmaUmmaWarpSpecializedILi24ELi2ELi4ENS5_IJNS4_1CILi1EEESB_SB_EEEEENS5_IJNSA_ILi64EEENSA_ILi8EEESE_EEENS_10bfloat16_tENS5_IJSB_llEEESH_NS5_IJlSB_lEEENS4_8TiledMMAINS4_8MMA_AtomIJNS4_20SM100_MMA_F16BF16_SSISH_SH_fLi64ELi8ELNS4_4UMMA5MajorE1ELSO_0ELNSN_7ScaleInE0ELSP_0EEEEEENS4_6LayoutISC_NS5_IJNSA_ILi0EEEST_ST_EEEEENS5_IJNS4_10UnderscoreESW_SW_EEEEENS4_13SM90_TMA_LOADENS4_14ComposedLayoutINS4_7SwizzleILi3ELi4ELi3EEENS4_18smem_ptr_flag_bitsILi16EEENSS_INS5_IJSE_SF_EEENS5_IJSB_SE_EEEEEEEvNS4_8identityESZ_NS10_IS12_S14_NSS_INS5_IJSF_SE_EEENS5_IJSE_SB_EEEEEEEvS19_EENS_8epilogue10collective18CollectiveEpilogueINS1F_23Sm100TmaWarpSpecializedILi2ELi1ELi4ELb1ELb0EEEJSG_NS5_IJNSS_ISE_SB_EENSS_ISF_SB_EEEEEfSJ_fSJ_NS1F_6fusion15FusionCallbacksIS1J_NS1N_17LinearCombinationIffffLNS_15FloatRoundStyleE2EEESG_S1M_JEEENS4_5SM1004TMEM4LOAD26SM100_TMEM_LOAD_16dp128b2xESZ_NS10_INS11_ILi1ELi4ELi3EEENS13_ILi32EEENSS_INS5_IJSF_SF_EEENS5_IJSF_SB_EEEEEEENS4_17SM75_U32x4_LDSM_NENS4_14SM90_TMA_STOREES22_NS4_17SM90_U32x4_STSM_NENS4_39AutoVectorizingCopyWithAssumedAlignmentILi128EEEEEEvvEEEEvNT_6ParamsE,@function
        .size           _ZN7cutlass13device_kernelINS_4gemm6kernel13GemmUniversalIN4cute5tupleIJiiiiEEENS1_10collective13CollectiveMmaINS1_35MainloopSm100TmaUmmaWarpSpecializedILi24ELi2ELi4ENS5_IJNS4_1CILi1EEESB_SB_EEEEENS5_IJNSA_ILi64EEENSA_ILi8EEESE_EEENS_10bfloat16_tENS5_IJSB_llEEESH_NS5_IJlSB_lEEENS4_8TiledMMAINS4_8MMA_AtomIJNS4_20SM100_MMA_F16BF16_SSISH_SH_fLi64ELi8ELNS4_4UMMA5MajorE1ELSO_0ELNSN_7ScaleInE0ELSP_0EEEEEENS4_6LayoutISC_NS5_IJNSA_ILi0EEEST_ST_EEEEENS5_IJNS4_10UnderscoreESW_SW_EEEEENS4_13SM90_TMA_LOADENS4_14ComposedLayoutINS4_7SwizzleILi3ELi4ELi3EEENS4_18smem_ptr_flag_bitsILi16EEENSS_INS5_IJSE_SF_EEENS5_IJSB_SE_EEEEEEEvNS4_8identityESZ_NS10_IS12_S14_NSS_INS5_IJSF_SE_EEENS5_IJSE_SB_EEEEEEEvS19_EENS_8epilogue10collective18CollectiveEpilogueINS1F_23Sm100TmaWarpSpecializedILi2ELi1ELi4ELb1ELb0EEEJSG_NS5_IJNSS_ISE_SB_EENSS_ISF_SB_EEEEEfSJ_fSJ_NS1F_6fusion15FusionCallbacksIS1J_NS1N_17LinearCombinationIffffLNS_15FloatRoundStyleE2EEESG_S1M_JEEENS4_5SM1004TMEM4LOAD26SM100_TMEM_LOAD_16dp128b2xESZ_NS10_INS11_ILi1ELi4ELi3EEENS13_ILi32EEENSS_INS5_IJSF_SF_EEENS5_IJSF_SB_EEEEEEENS4_17SM75_U32x4_LDSM_NENS4_14SM90_TMA_STOREES22_NS4_17SM90_U32x4_STSM_NENS4_39AutoVectorizingCopyWithAssumedAlignmentILi128EEEEEEvvEEEEvNT_6ParamsE,(.L_x_198 - _ZN7cutlass13device_kernelINS_4gemm6kernel13GemmUniversalIN4cute5tupleIJiiiiEEENS1_10collective13CollectiveMmaINS1_35MainloopSm100TmaUmmaWarpSpecializedILi24ELi2ELi4ENS5_IJNS4_1CILi1EEESB_SB_EEEEENS5_IJNSA_ILi64EEENSA_ILi8EEESE_EEENS_10bfloat16_tENS5_IJSB_llEEESH_NS5_IJlSB_lEEENS4_8TiledMMAINS4_8MMA_AtomIJNS4_20SM100_MMA_F16BF16_SSISH_SH_fLi64ELi8ELNS4_4UMMA5MajorE1ELSO_0ELNSN_7ScaleInE0ELSP_0EEEEEENS4_6LayoutISC_NS5_IJNSA_ILi0EEEST_ST_EEEEENS5_IJNS4_10UnderscoreESW_SW_EEEEENS4_13SM90_TMA_LOADENS4_14ComposedLayoutINS4_7SwizzleILi3ELi4ELi3EEENS4_18smem_ptr_flag_bitsILi16EEENSS_INS5_IJSE_SF_EEENS5_IJSB_SE_EEEEEEEvNS4_8identityESZ_NS10_IS12_S14_NSS_INS5_IJSF_SE_EEENS5_IJSE_SB_EEEEEEEvS19_EENS_8epilogue10collective18CollectiveEpilogueINS1F_23Sm100TmaWarpSpecializedILi2ELi1ELi4ELb1ELb0EEEJSG_NS5_IJNSS_ISE_SB_EENSS_ISF_SB_EEEEEfSJ_fSJ_NS1F_6fusion15FusionCallbacksIS1J_NS1N_17LinearCombinationIffffLNS_15FloatRoundStyleE2EEESG_S1M_JEEENS4_5SM1004TMEM4LOAD26SM100_TMEM_LOAD_16dp128b2xESZ_NS10_INS11_ILi1ELi4ELi3EEENS13_ILi32EEENSS_INS5_IJSF_SF_EEENS5_IJSF_SB_EEEEEEENS4_17SM75_U32x4_LDSM_NENS4_14SM90_TMA_STOREES22_NS4_17SM90_U32x4_STSM_NENS4_39AutoVectorizingCopyWithAssumedAlignmentILi128EEEEEEvvEEEEvNT_6ParamsE)
        .other          _ZN7cutlass13device_kernelINS_4gemm6kernel13GemmUniversalIN4cute5tupleIJiiiiEEENS1_10collective13CollectiveMmaINS1_35MainloopSm100TmaUmmaWarpSpecializedILi24ELi2ELi4ENS5_IJNS4_1CILi1EEESB_SB_EEEEENS5_IJNSA_ILi64EEENSA_ILi8EEESE_EEENS_10bfloat16_tENS5_IJSB_llEEESH_NS5_IJlSB_lEEENS4_8TiledMMAINS4_8MMA_AtomIJNS4_20SM100_MMA_F16BF16_SSISH_SH_fLi64ELi8ELNS4_4UMMA5MajorE1ELSO_0ELNSN_7ScaleInE0ELSP_0EEEEEENS4_6LayoutISC_NS5_IJNSA_ILi0EEEST_ST_EEEEENS5_IJNS4_10UnderscoreESW_SW_EEEEENS4_13SM90_TMA_LOADENS4_14ComposedLayoutINS4_7SwizzleILi3ELi4ELi3EEENS4_18smem_ptr_flag_bitsILi16EEENSS_INS5_IJSE_SF_EEENS5_IJSB_SE_EEEEEEEvNS4_8identityESZ_NS10_IS12_S14_NSS_INS5_IJSF_SE_EEENS5_IJSE_SB_EEEEEEEvS19_EENS_8epilogue10collective18CollectiveEpilogueINS1F_23Sm100TmaWarpSpecializedILi2ELi1ELi4ELb1ELb0EEEJSG_NS5_IJNSS_ISE_SB_EENSS_ISF_SB_EEEEEfSJ_fSJ_NS1F_6fusion15FusionCallbacksIS1J_NS1N_17LinearCombinationIffffLNS_15FloatRoundStyleE2EEESG_S1M_JEEENS4_5SM1004TMEM4LOAD26SM100_TMEM_LOAD_16dp128b2xESZ_NS10_INS11_ILi1ELi4ELi3EEENS13_ILi32EEENSS_INS5_IJSF_SF_EEENS5_IJSF_SB_EEEEEEENS4_17SM75_U32x4_LDSM_NENS4_14SM90_TMA_STOREES22_NS4_17SM90_U32x4_STSM_NENS4_39AutoVectorizingCopyWithAssumedAlignmentILi128EEEEEEvvEEEEvNT_6ParamsE,@"STO_CUDA_ENTRY STV_DEFAULT"
_ZN7cutlass13device_kernelINS_4gemm6kernel13GemmUniversalIN4cute5tupleIJiiiiEEENS1_10collective13CollectiveMmaINS1_35MainloopSm100TmaUmmaWarpSpecializedILi24ELi2ELi4ENS5_IJNS4_1CILi1EEESB_SB_EEEEENS5_IJNSA_ILi64EEENSA_ILi8EEESE_EEENS_10bfloat16_tENS5_IJSB_llEEESH_NS5_IJlSB_lEEENS4_8TiledMMAINS4_8MMA_AtomIJNS4_20SM100_MMA_F16BF16_SSISH_SH_fLi64ELi8ELNS4_4UMMA5MajorE1ELSO_0ELNSN_7ScaleInE0ELSP_0EEEEEENS4_6LayoutISC_NS5_IJNSA_ILi0EEEST_ST_EEEEENS5_IJNS4_10UnderscoreESW_SW_EEEEENS4_13SM90_TMA_LOADENS4_14ComposedLayoutINS4_7SwizzleILi3ELi4ELi3EEENS4_18smem_ptr_flag_bitsILi16EEENSS_INS5_IJSE_SF_EEENS5_IJSB_SE_EEEEEEEvNS4_8identityESZ_NS10_IS12_S14_NSS_INS5_IJSF_SE_EEENS5_IJSE_SB_EEEEEEEvS19_EENS_8epilogue10collective18CollectiveEpilogueINS1F_23Sm100TmaWarpSpecializedILi2ELi1ELi4ELb1ELb0EEEJSG_NS5_IJNSS_ISE_SB_EENSS_ISF_SB_EEEEEfSJ_fSJ_NS1F_6fusion15FusionCallbacksIS1J_NS1N_17LinearCombinationIffffLNS_15FloatRoundStyleE2EEESG_S1M_JEEENS4_5SM1004TMEM4LOAD26SM100_TMEM_LOAD_16dp128b2xESZ_NS10_INS11_ILi1ELi4ELi3EEENS13_ILi32EEENSS_INS5_IJSF_SF_EEENS5_IJSF_SB_EEEEEEENS4_17SM75_U32x4_LDSM_NENS4_14SM90_TMA_STOREES22_NS4_17SM90_U32x4_STSM_NENS4_39AutoVectorizingCopyWithAssumedAlignmentILi128EEEEEEvvEEEEvNT_6ParamsE:
[----:B------:R-:W1:Y:S01]  /*0000*/  LDC R1, c[0x0][0x37c] ;  /* 0x0000df00ff017b82 */ /* 0x000e620000000800 */
[----:B------:R-:W2:Y:S01]  /*0010*/  S2R R61, SR_TID.X ;  /* 0x00000000003d7919 */ /* 0x000ea20000002100 */
[----:B------:R-:W3:Y:S01]  /*0020*/  LDCU.64 UR4, c[0x0][0x890] ;  /* 0x00011200ff0477ac */ /* 0x000ee20008000a00 */
[----:B------:R-:W-:Y:S02]  /*0030*/  PRMT R48, RZ, 0x7610, R48 ;  /* 0x00007610ff307816 */ /* 0x000fe40000000030 */
[----:B------:R-:W-:Y:S01]  /*0040*/  ELECT P5, URZ, PT ;  /* 0x0000000000ff782f */ /* 0x000fe200038a0000 */
[----:B------:R-:W4:Y:S01]  /*0050*/  LDCU.64 UR40, c[0x0][0x358] ;  /* 0x00006b00ff2877ac */ /* 0x000f220008000a00 */
[----:B---3--:R-:W-:-:S04]  /*0060*/  UISETP.NE.U32.AND UP0, UPT, UR4, URZ, UPT ;  /* 0x000000ff0400728c */ /* 0x008fc8000bf05070 */
[----:B------:R-:W-:Y:S01]  /*0070*/  UISETP.NE.AND.EX UP0, UPT, UR5, URZ, UPT, UP0 ;  /* 0x000000ff0500728c */ /* 0x000fe2000bf05300 */
[----:B--2---:R-:W-:-:S05]  /*0080*/  SHF.R.U32.HI R53, RZ, 0x5, R61 ;  /* 0x00000005ff357819 */ /* 0x004fca000001163d */
[----:B------:R-:W2:Y:S02]  /*0090*/  SHFL.IDX PT, R0, R53, RZ, 0x1f ;  /* 0x00001fff35007589 */ /* 0x000ea400000e0000 */
[----:B--2---:R-:W-:Y:S01]  /*00a0*/  R2UR UR8, R0 ;  /* 0x00000000000872ca */ /* 0x004fe200000e0000 */
[----:B-1--4-:R-:W-:-:S14]  /*00b0*/  BRA.U UP0, `(.L_x_0) ;  /* 0x00000001002c7547 */ /* 0x012fdc000b800000 */
[----:B------:R-:W1:Y:S02]  /*00c0*/  LDCU.64 UR6, c[0x0][0x888] ;  /* 0x00011100ff0677ac */ /* 0x000e640008000a00 */
[----:B-1----:R-:W-:-:S04]  /*00d0*/  UISETP.NE.U32.AND UP0, UPT, UR6, URZ, UPT ;  /* 0x000000ff0600728c */ /* 0x002fc8000bf05070 */
[----:B------:R-:W-:-:S09]  /*00e0*/  UISETP.NE.AND.EX UP0, UPT, UR7, URZ, UPT, UP0 ;  /* 0x000000ff0700728c */ /* 0x000fd2000bf05300 */
[----:B------:R-:W-:Y:S05]  /*00f0*/  BRA.U !UP0, `(.L_x_1) ;  /* 0x0000000108107547 */ /* 0x000fea000b800000 */
[----:B------:R-:W1:Y:S02]  /*0100*/  LDC.64 R30, c[0x0][0x888] ;  /* 0x00022200ff1e7b82 */ /* 0x000e640000000a00 */
[----:B-1----:R1:W5:Y:S01]  /*0110*/  LDG.E R30, desc[UR40][R30.64] ;  /* 0x000000281e1e7981 */ /* 0x002362000c1e1900 */
[----:B------:R-:W-:Y:S01]  /*0120*/  HFMA2 R48, -RZ, RZ, 0, 5.9604644775390625e-08 ;  /* 0x00000001ff307431 */ /* 0x000fe200000001ff */
[----:B------:R-:W-:Y:S05]  /*0130*/  BRA `(.L_x_0) ;  /* 0x00000000000c7947 */ /* 0x000fea0003800000 */
.L_x_1:
[----:B------:R-:W1:Y:S01]  /*0140*/  LDCU UR6, c[0x0][0x880] ;  /* 0x00011000ff0677ac */ /* 0x000e620008000800 */
[----:B------:R-:W-:Y:S01]  /*0150*/  HFMA2 R48, -RZ, RZ, 0, 5.9604644775390625e-08 ;  /* 0x00000001ff307431 */ /* 0x000fe200000001ff */
[----:B-1----:R-:W-:-:S07]  /*0160*/  MOV R30, UR6 ;  /* 0x00000006001e7c02 */ /* 0x002fce0008000f00 */
.L_x_0:
[----:B------:R-:W2:Y:S02]  /*0170*/  LDCU.64 UR6, c[0x0][0x8b0] ;  /* 0x00011600ff0677ac */ /* 0x000ea40008000a00 */
[----:B--2---:R-:W-:-:S04]  /*0180*/  UISETP.NE.U32.AND UP0, UPT, UR6, URZ, UPT ;  /* 0x000000ff0600728c */ /* 0x004fc8000bf05070 */
[----:B------:R-:W-:-:S09]  /*0190*/  UISETP.NE.AND.EX UP0, UPT, UR7, URZ, UPT, UP0 ;  /* 0x000000ff0700728c */ /* 0x000fd2000bf05300 */
[----:B------:R-:W-:Y:S05]  /*01a0*/  BRA.U UP0, `(.L_x_2) ;  /* 0x0000000100247547 */ /* 0x000fea000b800000 */
[----:B------:R-:W2:Y:S02]  /*01b0*/  LDCU.64 UR6, c[0x0][0x8a8] ;  /* 0x00011500ff0677ac */ /* 0x000ea40008000a00 */
[----:B--2---:R-:W-:-:S04]  /*01c0*/  UISETP.NE.U32.AND UP0, UPT, UR6, URZ, UPT ;  /* 0x000000ff0600728c */ /* 0x004fc8000bf05070 */
[----:B------:R-:W-:-:S09]  /*01d0*/  UISETP.NE.AND.EX UP0, UPT, UR7, URZ, UPT, UP0 ;  /* 0x000000ff0700728c */ /* 0x000fd2000bf05300 */
[----:B------:R-:W-:Y:S05]  /*01e0*/  BRA.U !UP0, `(.L_x_3) ;  /* 0x00000001080c7547 */ /* 0x000fea000b800000 */
[----:B------:R-:W2:Y:S02]  /*01f0*/  LDC.64 R2, c[0x0][0x8a8] ;  /* 0x00022a00ff027b82 */ /* 0x000ea40000000a00 */
[----:B--2---:R2:W5:Y:S01]  /*0200*/  LDG.E R29, desc[UR40][R2.64] ;  /* 0x00000028021d7981 */ /* 0x004562000c1e1900 */
[----:B------:R-:W-:Y:S05]  /*0210*/  BRA `(.L_x_2) ;  /* 0x0000000000087947 */ /* 0x000fea0003800000 */
.L_x_3:
[----:B------:R-:W2:Y:S02]  /*0220*/  LDCU UR6, c[0x0][0x8a0] ;  /* 0x00011400ff0677ac */ /* 0x000ea40008000800 */
[----:B--2---:R-:W-:Y:S02]  /*0230*/  MOV R29, UR6 ;  /* 0x00000006001d7c02 */ /* 0x004fe40008000f00 */
.L_x_2:
[----:B------:R-:W-:Y:S01]  /*0240*/  IMAD.U32 R0, RZ, RZ, UR8 ;  /* 0x00000008ff007e24 */ /* 0x000fe2000f8e00ff */
[----:B------:R-:W-:Y:S04]  /*0250*/  BSSY.RECONVERGENT B0, `(.L_x_4) ;  /* 0x000000c000007945 */ /* 0x000fe80003800200 */
[C---:B------:R-:W-:Y:S02]  /*0260*/  ISETP.NE.OR P1, PT, R0.reuse, 0x1, !P5 ;  /* 0x000000010000780c */ /* 0x040fe40006f25670 */
[----:B------:R-:W-:-:S11]  /*0270*/  ISETP.NE.OR P0, PT, R0, 0x3, !P5 ;  /* 0x000000030000780c */ /* 0x000fd60006f05670 */
[----:B------:R-:W-:Y:S05]  /*0280*/  @P1 BRA `(.L_x_5) ;  /* 0x0000000000201947 */ /* 0x000fea0003800000 */
[----:B------:R-:W3:Y:S02]  /*0290*/  LDCU.64 UR6, c[0x0][0x348] ;  /* 0x00006900ff0677ac */ /* 0x000ee40008000a00 */
[----:B---3--:R-:W-:Y:S02]  /*02a0*/  UIADD3 UR10, UP1, UPT, UR6, 0x80, URZ ;  /* 0x00000080060a7890 */ /* 0x008fe4000ff3e0ff */
[----:B------:R-:W-:Y:S02]  /*02b0*/  UIADD3 UR6, UP0, UPT, UR6, 0x180, URZ ;  /* 0x0000018006067890 */ /* 0x000fe4000ff1e0ff */
[----:B------:R-:W-:Y:S02]  /*02c0*/  UIADD3.X UR11, UPT, UPT, URZ, UR7, URZ, UP1, !UPT ;  /* 0x00000007ff0b7290 */ /* 0x000fe40008ffe4ff */
[----:B------:R-:W-:-:S07]  /*02d0*/  UIADD3.X UR7, UPT, UPT, URZ, UR7, URZ, UP0, !UPT ;  /* 0x00000007ff077290 */ /* 0x000fce00087fe4ff */
[----:B------:R3:W-:Y:S02]  /*02e0*/  UTMACCTL.PF [UR10] ;  /* 0x000000000a0079b9 */ /* 0x0007e40008040000 */
[----:B------:R3:W-:Y:S02]  /*02f0*/  UTMACCTL.PF [UR6] ;  /* 0x00000000060079b9 */ /* 0x0007e40008040000 */
[----:B---3--:R-:W-:Y:S01]  /*0300*/  NOP ;  /* 0x0000000000007918 */ /* 0x008fe20000000000 */
.L_x_5:
[----:B------:R-:W-:Y:S05]  /*0310*/  BSYNC.RECONVERGENT B0 ;  /* 0x0000000000007941 */ /* 0x000fea0003800200 */
.L_x_4:
[----:B------:R-:W-:Y:S04]  /*0320*/  BSSY.RECONVERGENT B0, `(.L_x_6) ;  /* 0x000000a000007945 */ /* 0x000fe80003800200 */
        /* <DEDUP_REMOVED lines=9> */
.L_x_7:
[----:B------:R-:W-:Y:S05]  /*03c0*/  BSYNC.RECONVERGENT B0 ;  /* 0x0000000000007941 */ /* 0x000fea0003800200 */
.L_x_6:
[----:B------:R-:W3:Y:S01]  /*03d0*/  LDCU.64 UR6, c[0x0][0x888] ;  /* 0x00011100ff0677ac */ /* 0x000ee20008000a00 */
[----:B------:R-:W-:Y:S02]  /*03e0*/  UISETP.EQ.U32.AND UP1, UPT, UR4, URZ, UPT ;  /* 0x000000ff0400728c */ /* 0x000fe4000bf22070 */
[----:B------:R-:W-:Y:S02]  /*03f0*/  UPLOP3.LUT UP2, UPT, UPT, UPT, UPT, 0x80, 0x8 ;  /* 0x000000000008789c */ /* 0x000fe40003f4f070 */
[----:B---3--:R-:W-:-:S04]  /*0400*/  UISETP.NE.U32.AND UP0, UPT, UR6, URZ, UPT ;  /* 0x000000ff0600728c */ /* 0x008fc8000bf05070 */
[----:B------:R-:W-:-:S04]  /*0410*/  UISETP.NE.AND.EX UP0, UPT, UR7, URZ, UPT, UP0 ;  /* 0x000000ff0700728c */ /* 0x000fc8000bf05300 */
[----:B------:R-:W-:-:S04]  /*0420*/  UISETP.EQ.OR.EX UP3, UPT, UR5, URZ, !UP0, UP1 ;  /* 0x000000ff0500728c */ /* 0x000fc8000c762710 */
[----:B------:R-:W-:-:S05]  /*0430*/  UP2UR UR45, UPR, URZ, 0x8 ;  /* 0x00000008ff2d7883 */ /* 0x000fca0008000000 */
[----:B------:R-:W-:Y:S07]  /*0440*/  BRA.U !UP3, `(.L_x_8) ;  /* 0x000000010b207547 */ /* 0x000fee000b800000 */
[----:B------:R-:W-:Y:S01]  /*0450*/  UISETP.NE.U32.AND UP2, UPT, UR4, URZ, UPT ;  /* 0x000000ff0400728c */ /* 0x000fe2000bf45070 */
[----:B-----5:R-:W-:Y:S01]  /*0460*/  FSETP.NEU.AND P0, PT, R30, RZ, PT ;  /* 0x000000ff1e00720b */ /* 0x020fe20003f0d000 */
[----:B------:R-:W-:Y:S02]  /*0470*/  USEL UR4, URZ, 0xffffffff, UP0 ;  /* 0xffffffffff047887 */ /* 0x000fe40008000000 */
[----:B------:R-:W-:-:S10]  /*0480*/  UISETP.NE.AND.EX UP2, UPT, UR5, URZ, UPT, UP2 ;  /* 0x000000ff0500728c */ /* 0x000fd4000bf45320 */
[----:B------:R-:W-:Y:S01]  /*0490*/  VOTEU.ANY UP1, P0 ;  /* 0x0000000000ff7886 */ /* 0x000fe20000020100 */
[----:B------:R-:W-:-:S04]  /*04a0*/  @!UP2 USEL UR4, URZ, 0xffffffff, UP1 ;  /* 0xffffffffff04a887 */ /* 0x000fc80008800000 */
[----:B------:R-:W-:-:S04]  /*04b0*/  ULOP3.LUT UR4, UR4, 0x1, URZ, 0xc0, !UPT ;  /* 0x0000000104047892 */ /* 0x000fc8000f8ec0ff */
[----:B------:R-:W-:-:S11]  /*04c0*/  UISETP.NE.U32.AND UP2, UPT, UR4, 0x1, UPT ;  /* 0x000000010400788c */ /* 0x000fd6000bf45070 */
.L_x_8:
[----:B--2---:R-:W2:Y:S01]  /*04d0*/  SHFL.IDX PT, R2, R53, RZ, 0x1f ;  /* 0x00001fff35027589 */ /* 0x004ea200000e0000 */
[----:B------:R-:W-:-:S04]  /*04e0*/  UISETP.NE.AND UP1, UPT, UR8, 0x2, UPT ;  /* 0x000000020800788c */ /* 0x000fc8000bf25270 */
[----:B------:R-:W-:Y:S01]  /*04f0*/  USEL UR6, URZ, 0x1, UP1 ;  /* 0x00000001ff067887 */ /* 0x000fe20008800000 */
[----:B--2---:R-:W-:-:S13]  /*0500*/  ISETP.NE.AND P0, PT, R2, RZ, PT ;  /* 0x000000ff0200720c */ /* 0x004fda0003f05270 */
[----:B------:R-:W-:Y:S05]  /*0510*/  @P0 BRA `(.L_x_9) ;  /* 0x0000000000f40947 */ /* 0x000fea0003800000 */
[----:B------:R-:W-:Y:S01]  /*0520*/  ELECT P0, URZ, PT ;  /* 0x0000000000ff782f */ /* 0x000fe20003800000 */
[----:B------:R-:W-:-:S12]  /*0530*/  BSSY.RECONVERGENT B0, `(.L_x_9) ;  /* 0x000003b000007945 */ /* 0x000fd80003800200 */
[----:B------:R-:W-:Y:S05]  /*0540*/  @!P0 BRA `(.L_x_10) ;  /* 0x0000000000e48947 */ /* 0x000fea0003800000 */
[----:B------:R-:W2:Y:S01]  /*0550*/  S2UR UR5, SR_CgaCtaId ;  /* 0x00000000000579c3 */ /* 0x000ea20000008800 */
[----:B------:R-:W-:Y:S01]  /*0560*/  UMOV UR7, 0x400 ;  /* 0x0000040000077882 */ /* 0x000fe20000000000 */
[----:B------:R-:W-:Y:S02]  /*0570*/  UMOV UR4, 0x1 ;  /* 0x0000000100047882 */ /* 0x000fe40000000000 */
[----:B------:R-:W-:-:S04]  /*0580*/  UIADD3 UR10, UPT, UPT, -UR4, 0x100000, URZ ;  /* 0x00100000040a7890 */ /* 0x000fc8000fffe1ff */
[----:B------:R-:W-:Y:S02]  /*0590*/  USHF.L.U32 UR11, UR10, 0xb, URZ ;  /* 0x0000000b0a0b7899 */ /* 0x000fe400080006ff */
[----:B------:R-:W-:Y:S02]  /*05a0*/  USHF.L.U32 UR10, UR10, 0x1, URZ ;  /* 0x000000010a0a7899 */ /* 0x000fe400080006ff */
[----:B--2---:R-:W-:Y:S01]  /*05b0*/  ULEA UR5, UR5, UR7, 0x18 ;  /* 0x0000000705057291 */ /* 0x004fe2000f8ec0ff */
[----:B------:R-:W2:Y:S11]  /*05c0*/  FENCE.VIEW.ASYNC.S ;  /* 0x00000000000073c6 */ /* 0x000eb60000000000 */
[----:B--2---:R2:W3:Y:S01]  /*05d0*/  SYNCS.EXCH.64 URZ, [UR5], UR10 ;  /* 0x0000000a05ff75b2 */ /* 0x0044e20008000100 */
[----:B------:R2:W4:Y:S01]  /*05e0*/  SYNCS.EXCH.64 URZ, [UR5+0xc0], UR10 ;  /* 0x0000c00a05ff75b2 */ /* 0x0005220008000100 */
[----:B------:R2:W1:Y:S01]  /*05f0*/  SYNCS.EXCH.64 URZ, [UR5+0x8], UR10 ;  /* 0x0000080a05ff75b2 */ /* 0x0004620008000100 */
        /* <DEDUP_REMOVED lines=44> */
[----:B------:R2:W1:Y:S02]  /*08c0*/  SYNCS.EXCH.64 URZ, [UR5+0x178], UR10 ;  /* 0x0001780a05ff75b2 */ /* 0x0004640008000100 */
[----:B--234-:R-:W-:Y:S01]  /*08d0*/  NOP ;  /* 0x0000000000007918 */ /* 0x01cfe20000000000 */
.L_x_10:
[----:B------:R-:W-:Y:S05]  /*08e0*/  BSYNC.RECONVERGENT B0 ;  /* 0x0000000000007941 */ /* 0x000fea0003800200 */
.L_x_9:
[----:B------:R-:W2:Y:S01]  /*08f0*/  SHFL.IDX PT, R2, R53, RZ, 0x1f ;  /* 0x00001fff35027589 */ /* 0x000ea200000e0000 */
[----:B------:R-:W-:Y:S01]  /*0900*/  NOP ;  /* 0x0000000000007918 */ /* 0x000fe20000000000 */
[----:B--2---:R-:W-:-:S13]  /*0910*/  ISETP.NE.AND P0, PT, R2, 0x1, PT ;  /* 0x000000010200780c */ /* 0x004fda0003f05270 */
[----:B------:R-:W-:Y:S05]  /*0920*/  @P0 BRA `(.L_x_11) ;  /* 0x0000000000480947 */ /* 0x000fea0003800000 */
[----:B------:R-:W2:Y:S01]  /*0930*/  S2UR UR7, SR_CgaCtaId ;  /* 0x00000000000779c3 */ /* 0x000ea20000008800 */
[----:B------:R-:W-:Y:S01]  /*0940*/  UMOV UR9, 0x400 ;  /* 0x0000040000097882 */ /* 0x000fe20000000000 */
[----:B------:R-:W-:Y:S01]  /*0950*/  UMOV UR5, 0x20 ;  /* 0x0000002000057882 */ /* 0x000fe20000000000 */
[----:B------:R-:W-:Y:S01]  /*0960*/  UMOV UR4, 0x80 ;  /* 0x0000008000047882 */ /* 0x000fe20000000000 */
[----:B------:R-:W-:-:S04]  /*0970*/  UIADD3 UR10, UPT, UPT, -UR5, 0x100000, URZ ;  /* 0x00100000050a7890 */ /* 0x000fc8000fffe1ff */
[----:B------:R-:W-:Y:S02]  /*0980*/  USHF.L.U32 UR11, UR10, 0xb, URZ ;  /* 0x0000000b0a0b7899 */ /* 0x000fe400080006ff */
[----:B------:R-:W-:Y:S02]  /*0990*/  USHF.L.U32 UR10, UR10, 0x1, URZ ;  /* 0x000000010a0a7899 */ /* 0x000fe400080006ff */
[----:B------:R-:W-:-:S04]  /*09a0*/  UIADD3 UR4, UPT, UPT, -UR4, 0x100000, URZ ;  /* 0x0010000004047890 */ /* 0x000fc8000fffe1ff */
[----:B------:R-:W-:Y:S02]  /*09b0*/  USHF.L.U32 UR5, UR4, 0xb, URZ ;  /* 0x0000000b04057899 */ /* 0x000fe400080006ff */
[----:B------:R-:W-:Y:S01]  /*09c0*/  USHF.L.U32 UR4, UR4, 0x1, URZ ;  /* 0x0000000104047899 */ /* 0x000fe200080006ff */
[----:B------:R-:W-:Y:S01]  /*09d0*/  ELECT P0, URZ, PT ;  /* 0x0000000000ff782f */ /* 0x000fe20003800000 */
[----:B--2---:R-:W-:Y:S01]  /*09e0*/  ULEA UR7, UR7, UR9, 0x18 ;  /* 0x0000000907077291 */ /* 0x004fe2000f8ec0ff */
[----:B------:R-:W2:Y:S11]  /*09f0*/  FENCE.VIEW.ASYNC.S ;  /* 0x00000000000073c6 */ /* 0x000eb60000000000 */
[----:B--2---:R2:W3:Y:S01]  /*0a00*/  SYNCS.EXCH.64 URZ, [UR7+0x180], UR10 ;  /* 0x0001800a07ff75b2 */ /* 0x0044e20008000100 */
[----:B------:R2:W4:Y:S01]  /*0a10*/  SYNCS.EXCH.64 URZ, [UR7+0x190], UR4 ;  /* 0x0001900407ff75b2 */ /* 0x0005220008000100 */
[----:B------:R2:W1:Y:S01]  /*0a20*/  SYNCS.EXCH.64 URZ, [UR7+0x188], UR10 ;  /* 0x0001880a07ff75b2 */ /* 0x0004620008000100 */
[----:B------:R2:W1:Y:S01]  /*0a30*/  SYNCS.EXCH.64 URZ, [UR7+0x198], UR4 ;  /* 0x0001980407ff75b2 */ /* 0x0004620008000100 */
[----:B------:R-:W-:Y:S01]  /*0a40*/  NOP ;  /* 0x0000000000007918 */ /* 0x000fe20000000000 */
.L_x_11:
[----:B------:R-:W2:Y:S01]  /*0a50*/  SHFL.IDX PT, R2, R53, RZ, 0x1f ;  /* 0x00001fff35027589 */ /* 0x000ea200000e0000 */
[----:B------:R-:W-:Y:S01]  /*0a60*/  NOP ;  /* 0x0000000000007918 */ /* 0x000fe20000000000 */
[----:B--2---:R-:W-:-:S13]  /*0a70*/  ISETP.NE.AND P0, PT, R2, 0x3, PT ;  /* 0x000000030200780c */ /* 0x004fda0003f05270 */
[----:B------:R-:W-:Y:S05]  /*0a80*/  @P0 BRA `(.L_x_12) ;  /* 0x0000000000300947 */ /* 0x000fea0003800000 */
[----:B------:R-:W2:Y:S01]  /*0a90*/  S2UR UR5, SR_CgaCtaId ;  /* 0x00000000000579c3 */ /* 0x000ea20000008800 */
[----:B------:R-:W-:Y:S01]  /*0aa0*/  UMOV UR7, 0x400 ;  /* 0x0000040000077882 */ /* 0x000fe20000000000 */
[----:B------:R-:W-:Y:S01]  /*0ab0*/  UMOV UR4, 0x20 ;  /* 0x0000002000047882 */ /* 0x000fe20000000000 */
[----:B------:R-:W-:Y:S01]  /*0ac0*/  ELECT P0, URZ, PT ;  /* 0x0000000000ff782f */ /* 0x000fe20003800000 */
[----:B------:R-:W-:-:S04]  /*0ad0*/  UIADD3 UR10, UPT, UPT, -UR4, 0x100000, URZ ;  /* 0x00100000040a7890 */ /* 0x000fc8000fffe1ff */
[----:B------:R-:W-:Y:S02]  /*0ae0*/  USHF.L.U32 UR11, UR10, 0xb, URZ ;  /* 0x0000000b0a0b7899 */ /* 0x000fe400080006ff */
[----:B------:R-:W-:Y:S02]  /*0af0*/  USHF.L.U32 UR10, UR10, 0x1, URZ ;  /* 0x000000010a0a7899 */ /* 0x000fe400080006ff */
[----:B--2---:R-:W-:Y:S01]  /*0b00*/  ULEA UR5, UR5, UR7, 0x18 ;  /* 0x0000000705057291 */ /* 0x004fe2000f8ec0ff */
[----:B------:R-:W2:Y:S11]  /*0b10*/  FENCE.VIEW.ASYNC.S ;  /* 0x00000000000073c6 */ /* 0x000eb60000000000 */
[----:B--2---:R2:W1:Y:S01]  /*0b20*/  SYNCS.EXCH.64 URZ, [UR5+0x1a0], UR10 ;  /* 0x0001a00a05ff75b2 */ /* 0x0044620008000100 */
[----:B------:R2:W1:Y:S01]  /*0b30*/  SYNCS.EXCH.64 URZ, [UR5+0x1a8], UR10 ;  /* 0x0001a80a05ff75b2 */ /* 0x0004620008000100 */
[----:B------:R-:W-:Y:S01]  /*0b40*/  NOP ;  /* 0x0000000000007918 */ /* 0x000fe20000000000 */
.L_x_12:
[----:B------:R-:W3:Y:S01]  /*0b50*/  SHFL.IDX PT, R2, R53, RZ, 0x1f ;  /* 0x00001fff35027589 */ /* 0x000ee200000e0000 */
[----:B------:R-:W-:Y:S01]  /*0b60*/  NOP ;  /* 0x0000000000007918 */ /* 0x000fe20000000000 */
[----:B---3--:R-:W-:-:S13]  /*0b70*/  ISETP.NE.AND P0, PT, R2, 0x4, PT ;  /* 0x000000040200780c */ /* 0x008fda0003f05270 */
[----:B------:R-:W-:Y:S05]  /*0b80*/  @P0 BRA `(.L_x_13) ;  /* 0x00000000004c0947 */ /* 0x000fea0003800000 */
[----:B--2---:R-:W2:Y:S01]  /*0b90*/  S2UR UR5, SR_CgaCtaId ;  /* 0x00000000000579c3 */ /* 0x004ea20000008800 */
[----:B------:R-:W-:Y:S01]  /*0ba0*/  UMOV UR9, 0x100 ;  /* 0x0000010000097882 */ /* 0x000fe20000000000 */
[----:B------:R-:W-:Y:S01]  /*0bb0*/  UMOV UR7, 0x400 ;  /* 0x0000040000077882 */ /* 0x000fe20000000000 */
[----:B------:R-:W-:Y:S01]  /*0bc0*/  USEL UR9, UR9, 0xe0, UP2 ;  /* 0x000000e009097887 */ /* 0x000fe20009000000 */
[----:B------:R-:W-:Y:S01]  /*0bd0*/  UMOV UR4, 0x1 ;  /* 0x0000000100047882 */ /* 0x000fe20000000000 */
[----:B------:R-:W-:Y:S01]  /*0be0*/  ELECT P0, URZ, PT ;  /* 0x0000000000ff782f */ /* 0x000fe20003800000 */
[----:B------:R-:W-:-:S04]  /*0bf0*/  UIADD3 UR10, UPT, UPT, -UR4, 0x100000, URZ ;  /* 0x00100000040a7890 */ /* 0x000fc8000fffe1ff */
[----:B------:R-:W-:Y:S02]  /*0c00*/  USHF.L.U32 UR11, UR10, 0xb, URZ ;  /* 0x0000000b0a0b7899 */ /* 0x000fe400080006ff */
[----:B------:R-:W-:Y:S02]  /*0c10*/  USHF.L.U32 UR10, UR10, 0x1, URZ ;  /* 0x000000010a0a7899 */ /* 0x000fe400080006ff */
[----:B------:R-:W-:-:S04]  /*0c20*/  UIADD3 UR12, UPT, UPT, -UR9, 0x100000, URZ ;  /* 0x00100000090c7890 */ /* 0x000fc8000fffe1ff */
[----:B------:R-:W-:Y:S02]  /*0c30*/  USHF.L.U32 UR13, UR12, 0xb, URZ ;  /* 0x0000000b0c0d7899 */ /* 0x000fe400080006ff */
[----:B------:R-:W-:Y:S02]  /*0c40*/  USHF.L.U32 UR12, UR12, 0x1, URZ ;  /* 0x000000010c0c7899 */ /* 0x000fe400080006ff */
[----:B--2---:R-:W-:Y:S01]  /*0c50*/  ULEA UR5, UR5, UR7, 0x18 ;  /* 0x0000000705057291 */ /* 0x004fe2000f8ec0ff */
[----:B------:R-:W2:Y:S11]  /*0c60*/  FENCE.VIEW.ASYNC.S ;  /* 0x00000000000073c6 */ /* 0x000eb60000000000 */
[----:B--2---:R3:W2:Y:S01]  /*0c70*/  SYNCS.EXCH.64 URZ, [UR5+0x1b0], UR10 ;  /* 0x0001b00a05ff75b2 */ /* 0x0046a20008000100 */
[----:B------:R3:W1:Y:S01]  /*0c80*/  SYNCS.EXCH.64 URZ, [UR5+0x1c0], UR12 ;  /* 0x0001c00c05ff75b2 */ /* 0x0006620008000100 */
[----:B------:R3:W1:Y:S01]  /*0c90*/  SYNCS.EXCH.64 URZ, [UR5+0x1b8], UR10 ;  /* 0x0001b80a05ff75b2 */ /* 0x0006620008000100 */
[----:B------:R3:W1:Y:S02]  /*0ca0*/  SYNCS.EXCH.64 URZ, [UR5+0x1c8], UR12 ;  /* 0x0001c80c05ff75b2 */ /* 0x0006640008000100 */
[----:B---3--:R-:W-:Y:S01]  /*0cb0*/  NOP ;  /* 0x0000000000007918 */ /* 0x008fe20000000000 */
.L_x_13:
[----:B------:R-:W3:Y:S01]  /*0cc0*/  SHFL.IDX PT, R2, R53, RZ, 0x1f ;  /* 0x00001fff35027589 */ /* 0x000ee200000e0000 */
[----:B------:R-:W-:Y:S01]  /*0cd0*/  NOP ;  /* 0x0000000000007918 */ /* 0x000fe20000000000 */
[----:B---3--:R-:W-:-:S13]  /*0ce0*/  ISETP.NE.AND P0, PT, R2, 0x5, PT ;  /* 0x000000050200780c */ /* 0x008fda0003f05270 */
[----:B------:R-:W-:Y:S05]  /*0cf0*/  @P0 BRA `(.L_x_14) ;  /* 0x0000000000580947 */ /* 0x000fea0003800000 */
[----:B------:R-:W3:Y:S01]  /*0d00*/  S2UR UR7, SR_CgaCtaId ;  /* 0x00000000000779c3 */ /* 0x000ee20000008800 */
[----:B------:R-:W-:Y:S01]  /*0d10*/  UMOV UR9, 0x400 ;  /* 0x0000040000097882 */ /* 0x000fe20000000000 */
[----:B--2---:R-:W-:Y:S01]  /*0d20*/  UMOV UR5, 0x1 ;  /* 0x0000000100057882 */ /* 0x004fe20000000000 */
        /* <DEDUP_REMOVED lines=8> */
[----:B---3--:R-:W-:Y:S01]  /*0db0*/  ULEA UR7, UR7, UR9, 0x18 ;  /* 0x0000000907077291 */ /* 0x008fe2000f8ec0ff */
[----:B------:R-:W2:Y:S11]  /*0dc0*/  FENCE.VIEW.ASYNC.S ;  /* 0x00000000000073c6 */ /* 0x000eb60000000000 */
[----:B--2---:R3:W2:Y:S01]  /*0dd0*/  SYNCS.EXCH.64 URZ, [UR7+0x1d0], UR10 ;  /* 0x0001d00a07ff75b2 */ /* 0x0046a20008000100 */
[----:B------:R3:W1:Y:S01]  /*0de0*/  SYNCS.EXCH.64 URZ, [UR7+0x1f0], UR4 ;  /* 0x0001f00407ff75b2 */ /* 0x0006620008000100 */
[----:B------:R3:W1:Y:S01]  /*0df0*/  SYNCS.EXCH.64 URZ, [UR7+0x1d8], UR10 ;  /* 0x0001d80a07ff75b2 */ /* 0x0006620008000100 */
[----:B------:R3:W1:Y:S01]  /*0e00*/  SYNCS.EXCH.64 URZ, [UR7+0x1f8], UR4 ;  /* 0x0001f80407ff75b2 */ /* 0x0006620008000100 */
[----:B------:R3:W1:Y:S01]  /*0e10*/  SYNCS.EXCH.64 URZ, [UR7+0x1e0], UR10 ;  /* 0x0001e00a07ff75b2 */ /* 0x0006620008000100 */
[----:B------:R3:W1:Y:S01]  /*0e20*/  SYNCS.EXCH.64 URZ, [UR7+0x200], UR4 ;  /* 0x0002000407ff75b2 */ /* 0x0006620008000100 */
[----:B------:R3:W1:Y:S01]  /*0e30*/  SYNCS.EXCH.64 URZ, [UR7+0x1e8], UR10 ;  /* 0x0001e80a07ff75b2 */ /* 0x0006620008000100 */
[----:B------:R3:W1:Y:S02]  /*0e40*/  SYNCS.EXCH.64 URZ, [UR7+0x208], UR4 ;  /* 0x0002080407ff75b2 */ /* 0x0006640008000100 */
[----:B---3--:R-:W-:Y:S01]  /*0e50*/  NOP ;  /* 0x0000000000007918 */ /* 0x008fe20000000000 */
.L_x_14:
[----:B------:R-:W3:Y:S01]  /*0e60*/  SHFL.IDX PT, R2, R53, RZ, 0x1f ;  /* 0x00001fff35027589 */ /* 0x000ee200000e0000 */
[----:B------:R-:W-:Y:S01]  /*0e70*/  NOP ;  /* 0x0000000000007918 */ /* 0x000fe20000000000 */
[----:B---3--:R-:W-:-:S13]  /*0e80*/  ISETP.NE.AND P0, PT, R2, 0x3, PT ;  /* 0x000000030200780c */ /* 0x008fda0003f05270 */
[----:B------:R-:W-:Y:S05]  /*0e90*/  @P0 BRA `(.L_x_15) ;  /* 0x0000000000380947 */ /* 0x000fea0003800000 */
[----:B--2---:R-:W2:Y:S01]  /*0ea0*/  S2UR UR5, SR_CgaCtaId ;  /* 0x00000000000579c3 */ /* 0x004ea20000008800 */
        /* <DEDUP_REMOVED lines=13> */
.L_x_15:
[----:B--2---:R-:W2:Y:S01]  /*0f80*/  S2UR UR5, SR_CTAID.X ;  /* 0x00000000000579c3 */ /* 0x004ea20000002500 */
[----:B------:R-:W-:-:S05]  /*0f90*/  CS2R.32 R49, SR_CgaSize ;  /* 0x0000000000317805 */ /* 0x000fca0000008a00 */
[----:B------:R-:W-:-:S05]  /*0fa0*/  IMAD R49, R49, -0xa0, RZ ;  /* 0xffffff6031317824 */ /* 0x000fca00078e02ff */
[----:B------:R-:W-:-:S14]  /*0fb0*/  R2UR UR9, R49 ;  /* 0x00000000310972ca */ /* 0x000fdc00000e0000 */
[----:B------:R-:W3:Y:S01]  /*0fc0*/  LDCU UR9, c[0x0][UR9+0x2b0] ;  /* 0x00005600090977ac */ /* 0x000ee20008000800 */
[----:B------:R-:W-:Y:S01]  /*0fd0*/  NOP ;  /* 0x0000000000007918 */ /* 0x000fe20000000000 */
[----:B------:R-:W-:-:S05]  /*0fe0*/  CS2R.32 R49, SR_CgaSize ;  /* 0x0000000000317805 */ /* 0x000fca0000008a00 */
[----:B------:R-:W-:-:S05]  /*0ff0*/  IMAD R49, R49, -0xa0, RZ ;  /* 0xffffff6031317824 */ /* 0x000fca00078e02ff */
[----:B------:R-:W-:-:S14]  /*1000*/  R2UR UR7, R49 ;  /* 0x00000000310772ca */ /* 0x000fdc00000e0000 */
[----:B------:R-:W4:Y:S01]  /*1010*/  LDCU UR7, c[0x0][UR7+0x2b4] ;  /* 0x00005680070777ac */ /* 0x000f220008000800 */
[----:B------:R-:W1:Y:S08]  /*1020*/  S2UR UR4, SR_CTAID.Y ;  /* 0x00000000000479c3 */ /* 0x000e700000002600 */
[----:B------:R-:W4:Y:S01]  /*1030*/  LDC R9, c[0x0][0xb24] ;  /* 0x0002c900ff097b82 */ /* 0x000f220000000800 */
[----:B--2---:R-:W-:-:S02]  /*1040*/  I2FP.F32.U32 R5, UR5 ;  /* 0x0000000500057c45 */ /* 0x004fc40008201000 */
[----:B------:R-:W-:-:S05]  /*1050*/  CS2R.32 R3, SR_CgaSize ;  /* 0x0000000000037805 */ /* 0x000fca0000008a00 */
[----:B------:R-:W-:-:S06]  /*1060*/  IMAD R3, R3, -0xa0, RZ ;  /* 0xffffff6003037824 */ /* 0x000fcc00078e02ff */
[----:B------:R-:W2:Y:S01]  /*1070*/  LDC R3, c[0x0][R3+0x2a0] ;  /* 0x0000a80003037b82 */ /* 0x000ea20000000800 */
[----:B------:R-:W-:Y:S01]  /*1080*/  MOV R49, UR5 ;  /* 0x0000000500317c02 */ /* 0x000fe20008000f00 */
[----:B---3--:R-:W-:Y:S01]  /*1090*/  FMUL R5, R5, UR9 ;  /* 0x0000000905057c20 */ /* 0x008fe20008400000 */
[----:B-1----:R-:W-:Y:S02]  /*10a0*/  I2FP.F32.U32 R4, UR4 ;  /* 0x0000000400047c45 */ /* 0x002fe40008201000 */
[----:B------:R-:W-:-:S05]  /*10b0*/  CS2R.32 R2, SR_CgaSize ;  /* 0x0000000000027805 */ /* 0x000fca0000008a00 */
[----:B------:R-:W-:-:S06]  /*10c0*/  IMAD R2, R2, -0xa0, RZ ;  /* 0xffffff6002027824 */ /* 0x000fcc00078e02ff */
[----:B------:R-:W1:Y:S01]  /*10d0*/  LDC R2, c[0x0][R2+0x2a4] ;  /* 0x0000a90002027b82 */ /* 0x000e620000000800 */
[----:B------:R-:W3:Y:S01]  /*10e0*/  F2I.U32.TRUNC.NTZ R46, R5 ;  /* 0x00000005002e7305 */ /* 0x000ee2000020f000 */
[----:B------:R-:W-:Y:S01]  /*10f0*/  MOV R47, UR4 ;  /* 0x00000004002f7c02 */ /* 0x000fe20008000f00 */
[----:B----4-:R-:W-:-:S05]  /*1100*/  FMUL R4, R4, UR7 ;  /* 0x0000000704047c20 */ /* 0x010fca0008400000 */
[----:B------:R-:W-:Y:S01]  /*1110*/  BAR.SYNC.DEFER_BLOCKING 0x0 ;  /* 0x0000000000007b1d */ /* 0x000fe20000010000 */
[----:B------:R-:W-:-:S05]  /*1120*/  ISETP.GE.AND P0, PT, R9, 0x1, PT ;  /* 0x000000010900780c */ /* 0x000fca0003f06270 */
[----:B------:R-:W4:Y:S02]  /*1130*/  F2I.U32.TRUNC.NTZ R31, R4 ;  /* 0x00000004001f7305 */ /* 0x000f24000020f000 */
[----:B------:R-:W1:Y:S01]  /*1140*/  S2UR UR36, SR_CTAID.Z ;  /* 0x00000000002479c3 */ /* 0x000e620000002700 */
[----:B---3--:R-:W-:-:S05]  /*1150*/  IADD3 R46, PT, PT, -R46, RZ, RZ ;  /* 0x000000ff2e2e7210 */ /* 0x008fca0007ffe1ff */
[----:B--2---:R-:W-:Y:S01]  /*1160*/  IMAD R46, R3, R46, UR5 ;  /* 0x00000005032e7e24 */ /* 0x004fe2000f8e022e */
[----:B----4-:R-:W-:-:S05]  /*1170*/  IADD3 R31, PT, PT, -R31, RZ, RZ ;  /* 0x000000ff1f1f7210 */ /* 0x010fca0007ffe1ff */
[----:B-1----:R-:W-:Y:S01]  /*1180*/  IMAD R31, R2, R31, UR4 ;  /* 0x00000004021f7e24 */ /* 0x002fe2000f8e021f */
[----:B------:R-:W-:Y:S06]  /*1190*/  @!P0 BRA `(.L_x_16) ;  /* 0x0000000000b88947 */ /* 0x000fec0003800000 */
[----:B------:R-:W1:Y:S01]  /*11a0*/  LDC.64 R4, c[0x0][0xb18] ;  /* 0x0002c600ff047b82 */ /* 0x000e620000000a00 */
[----:B------:R-:W-:-:S07]  /*11b0*/  ISETP.NE.AND P0, PT, R9, 0x1, PT ;  /* 0x000000010900780c */ /* 0x000fce0003f05270 */
[----:B------:R-:W2:Y:S08]  /*11c0*/  LDC R10, c[0x0][0xb0c] ;  /* 0x0002c300ff0a7b82 */ /* 0x000eb00000000800 */
[----:B------:R-:W3:Y:S08]  /*11d0*/  LDC R11, c[0x0][0x370] ;  /* 0x0000dc00ff0b7b82 */ /* 0x000ef00000000800 */
[----:B------:R-:W4:Y:S01]  /*11e0*/  LDC R12, c[0x0][0x374] ;  /* 0x0000dd00ff0c7b82 */ /* 0x000f220000000800 */
[----:B-1----:R-:W-:-:S07]  /*11f0*/  ISETP.NE.AND P1, PT, R4, 0x1, PT ;  /* 0x000000010400780c */ /* 0x002fce0003f25270 */
[----:B------:R-:W3:Y:S01]  /*1200*/  LDC.64 R6, c[0x0][0xb10] ;  /* 0x0002c400ff067b82 */ /* 0x000ee20000000a00 */
[----:B--2---:R-:W-:-:S07]  /*1210*/  ISETP.NE.AND P2, PT, R10, 0x1, PT ;  /* 0x000000010a00780c */ /* 0x004fce0003f45270 */
[----:B------:R-:W1:Y:S08]  /*1220*/  LDC R8, c[0x0][0xb20] ;  /* 0x0002c800ff087b82 */ /* 0x000e700000000800 */
[----:B------:R-:W2:Y:S01]  /*1230*/  LDC.64 R2, c[0x0][0xb28] ;  /* 0x0002ca00ff027b82 */ /* 0x000ea20000000a00 */
[----:B----4-:R-:W-:-:S04]  /*1240*/  IMAD.HI.U32 R13, R12, R5, RZ ;  /* 0x000000050c0d7227 */ /* 0x010fc800078e00ff */
[----:B------:R-:W-:-:S04]  /*1250*/  IMAD.HI.U32 R5, R47, R5, RZ ;  /* 0x000000052f057227 */ /* 0x000fc800078e00ff */
[----:B---3--:R-:W-:-:S04]  /*1260*/  IMAD.HI.U32 R14, R11, R6, RZ ;  /* 0x000000060b0e7227 */ /* 0x008fc800078e00ff */
[----:B------:R-:W-:Y:S01]  /*1270*/  IMAD.HI.U32 R16, R49, R6, RZ ;  /* 0x0000000631107227 */ /* 0x000fe200078e00ff */
[-C--:B------:R-:W-:Y:S02]  /*1280*/  @P2 SHF.R.U32.HI R11, RZ, R7.reuse, R14 ;  /* 0x00000007ff0b2219 */ /* 0x080fe4000001160e */
[-C--:B-1----:R-:W-:Y:S02]  /*1290*/  @P1 SHF.R.U32.HI R12, RZ, R8.reuse, R13 ;  /* 0x00000008ff0c1219 */ /* 0x082fe4000001160d */
[----:B------:R-:W-:Y:S02]  /*12a0*/  SHF.R.U32.HI R8, RZ, R8, R5 ;  /* 0x00000008ff087219 */ /* 0x000fe40000011605 */
[----:B------:R-:W-:Y:S02]  /*12b0*/  SHF.R.U32.HI R16, RZ, R7, R16 ;  /* 0x00000007ff107219 */ /* 0x000fe40000011610 */
[----:B------:R-:W-:Y:S01]  /*12c0*/  SEL R5, R47, R8, !P1 ;  /* 0x000000082f057207 */ /* 0x000fe20004800000 */
[----:B--2---:R-:W-:Y:S01]  /*12d0*/  IMAD.HI.U32 R14, R12, R2, RZ ;  /* 0x000000020c0e7227 */ /* 0x004fe200078e00ff */
[----:B------:R-:W-:-:S03]  /*12e0*/  SEL R7, R49, R16, !P2 ;  /* 0x0000001031077207 */ /* 0x000fc60005000000 */
[----:B------:R-:W-:Y:S01]  /*12f0*/  IMAD.HI.U32 R6, R11, R2, RZ ;  /* 0x000000020b067227 */ /* 0x000fe200078e00ff */
[----:B------:R-:W-:-:S04]  /*1300*/  @P0 SHF.R.U32.HI R12, RZ, R3, R14 ;  /* 0x00000003ff0c0219 */ /* 0x000fc8000001160e */
[----:B------:R-:W-:Y:S01]  /*1310*/  @P0 SHF.R.U32.HI R11, RZ, R3, R6 ;  /* 0x00000003ff0b0219 */ /* 0x000fe20000011606 */
[----:B------:R-:W-:-:S04]  /*1320*/  IMAD R12, R12, R9, RZ ;  /* 0x000000090c0c7224 */ /* 0x000fc800078e02ff */
[----:B------:R-:W-:Y:S01]  /*1330*/  IMAD R6, R11, R9, RZ ;  /* 0x000000090b067224 */ /* 0x000fe200078e02ff */
[----:B------:R-:W-:-:S04]  /*1340*/  ISETP.GE.AND P1, PT, R5, R12, PT ;  /* 0x0000000c0500720c */ /* 0x000fc80003f26270 */
[----:B------:R-:W-:Y:S01]  /*1350*/  ISETP.GE.OR P1, PT, R7, R6, P1 ;  /* 0x000000060700720c */ /* 0x000fe20000f26670 */
[----:B------:R-:W-:-:S05]  /*1360*/  IMAD.HI.U32 R6, R5, R2, RZ ;  /* 0x0000000205067227 */ /* 0x000fca00078e00ff */
[----:B------:R-:W-:-:S04]  /*1370*/  SHF.R.U32.HI R6, RZ, R3, R6 ;  /* 0x00000003ff067219 */ /* 0x000fc80000011606 */
[----:B------:R-:W-:-:S03]  /*1380*/  SEL R6, R5, R6, !P0 ;  /* 0x0000000605067207 */ /* 0x000fc60004000000 */
[----:B------:R-:W-:Y:S01]  /*1390*/  @!P1 IMAD.HI.U32 R8, R7, R2, RZ ;  /* 0x0000000207089227 */ /* 0x000fe200078e00ff */
[----:B------:R-:W-:-:S04]  /*13a0*/  IADD3 R2, PT, PT, -R6, RZ, RZ ;  /* 0x000000ff06027210 */ /* 0x000fc80007ffe1ff */
[----:B------:R-:W-:Y:S01]  /*13b0*/  @!P1 SHF.R.U32.HI R8, RZ, R3, R8 ;  /* 0x00000003ff089219 */ /* 0x000fe20000011608 */
[----:B------:R-:W-:-:S03]  /*13c0*/  IMAD R2, R9, R2, R5 ;  /* 0x0000000209027224 */ /* 0x000fc600078e0205 */
[----:B------:R-:W-:Y:S02]  /*13d0*/  @!P1 SEL R3, R7, R8, !P0 ;  /* 0x0000000807039207 */ /* 0x000fe40004000000 */
[----:B------:R-:W-:-:S03]  /*13e0*/  IADD3 R8, PT, PT, -R5, RZ, RZ ;  /* 0x000000ff05087210 */ /* 0x000fc60007ffe1ff */
[--C-:B------:R-:W-:Y:S02]  /*13f0*/  @!P1 IMAD.IADD R6, R6, 0x1, -R3.reuse ;  /* 0x0000000106069824 */ /* 0x100fe400078e0a03 */
[----:B------:R-:W-:Y:S01]  /*1400*/  @!P1 IMAD R3, R2, R11, R3 ;  /* 0x0000000b02039224 */ /* 0x000fe200078e0203 */
[----:B------:R-:W-:Y:S01]  /*1410*/  IADD3 R2, PT, PT, -R7, RZ, RZ ;  /* 0x000000ff07027210 */ /* 0x000fe20007ffe1ff */
[----:B------:R-:W-:Y:S02]  /*1420*/  @!P1 IMAD R5, R6, R9, R7 ;  /* 0x0000000906059224 */ /* 0x000fe400078e0207 */
[----:B------:R-:W-:Y:S02]  /*1430*/  IMAD R8, R4, R8, R47 ;  /* 0x0000000804087224 */ /* 0x000fe400078e022f */
[----:B------:R-:W-:Y:S02]  /*1440*/  @!P1 IMAD.MOV.U32 R7, RZ, RZ, R3 ;  /* 0x000000ffff079224 */ /* 0x000fe400078e0003 */
[----:B------:R-:W-:-:S02]  /*1450*/  IMAD R2, R10, R2, R49 ;  /* 0x000000020a027224 */ /* 0x000fc400078e0231 */
[----:B------:R-:W-:Y:S02]  /*1460*/  IMAD R47, R5, R4, R8 ;  /* 0x00000004052f7224 */ /* 0x000fe400078e0208 */
[----:B------:R-:W-:Y:S02]  /*1470*/  IMAD R49, R7, R10, R2 ;  /* 0x0000000a07317224 */ /* 0x000fe400078e0202 */
.L_x_16:
[----:B------:R-:W1:Y:S01]  /*1480*/  LDCU UR4, c[0x0][0xb30] ;  /* 0x00016600ff0477ac */ /* 0x000e620008000800 */
[----:B------:R-:W2:Y:S08]  /*1490*/  S2UR UR37, SR_CgaCtaId ;  /* 0x00000000002579c3 */ /* 0x000eb00000008800 */
[----:B------:R-:W3:Y:S01]  /*14a0*/  LDC R22, c[0x0][0xb24] ;  /* 0x0002c900ff167b82 */ /* 0x000ee20000000800 */
[----:B-1----:R-:W-:-:S09]  /*14b0*/  UISETP.NE.AND UP1, UPT, UR4, 0x1, UPT ;  /* 0x000000010400788c */ /* 0x002fd2000bf25270 */
[----:B--2---:R-:W-:Y:S05]  /*14c0*/  BRA.U UP1, `(.L_x_17) ;  /* 0x0000000101407547 */ /* 0x004fea000b800000 */
[----:B------:R-:W1:Y:S08]  /*14d0*/  LDC.64 R4, c[0x0][0xb10] ;  /* 0x0002c400ff047b82 */ /* 0x000e700000000a00 */
[----:B------:R-:W2:Y:S08]  /*14e0*/  LDC.64 R2, c[0x0][0xb18] ;  /* 0x0002c600ff027b82 */ /* 0x000eb00000000a00 */
[----:B------:R-:W4:Y:S08]  /*14f0*/  LDC R6, c[0x0][0xb20] ;  /* 0x0002c800ff067b82 */ /* 0x000f300000000800 */
[----:B------:R-:W3:Y:S01]  /*1500*/  LDC R8, c[0x0][0xb0c] ;  /* 0x0002c300ff087b82 */ /* 0x000ee20000000800 */
[----:B-1----:R-:W-:-:S05]  /*1510*/  IMAD.HI.U32 R4, R49, R4, RZ ;  /* 0x0000000431047227 */ /* 0x002fca00078e00ff */
[----:B------:R-:W-:Y:S01]  /*1520*/  SHF.R.U32.HI R4, RZ, R5, R4 ;  /* 0x00000005ff047219 */ /* 0x000fe20000011604 */
[----:B--2---:R-:W-:Y:S01]  /*1530*/  IMAD.HI.U32 R3, R47, R3, RZ ;  /* 0x000000032f037227 */ /* 0x004fe200078e00ff */
[----:B------:R-:W-:-:S04]  /*1540*/  ISETP.NE.AND P0, PT, R2, 0x1, PT ;  /* 0x000000010200780c */ /* 0x000fc80003f05270 */
[----:B----4-:R-:W-:-:S04]  /*1550*/  SHF.R.U32.HI R6, RZ, R6, R3 ;  /* 0x00000006ff067219 */ /* 0x010fc80000011603 */
[----:B------:R-:W-:Y:S02]  /*1560*/  SEL R3, R47, R6, !P0 ;  /* 0x000000062f037207 */ /* 0x000fe40004000000 */
[----:B---3--:R-:W-:-:S04]  /*1570*/  ISETP.NE.AND P1, PT, R8, 0x1, PT ;  /* 0x000000010800780c */ /* 0x008fc80003f25270 */
[----:B------:R-:W-:-:S05]  /*1580*/  SEL R4, R49, R4, !P1 ;  /* 0x0000000431047207 */ /* 0x000fca0004800000 */
[----:B------:R-:W-:Y:S02]  /*1590*/  IMAD.IADD R5, R3, 0x1, -R4 ;  /* 0x0000000103057824 */ /* 0x000fe400078e0a04 */
[----:B------:R-:W-:Y:S02]  /*15a0*/  IMAD.IADD R3, R4, 0x1, -R3 ;  /* 0x0000000104037824 */ /* 0x000fe400078e0a03 */
[----:B------:R-:W-:Y:S02]  /*15b0*/  IMAD R49, R5, R8, R49 ;  /* 0x0000000805317224 */ /* 0x000fe400078e0231 */
[----:B------:R-:W-:-:S07]  /*15c0*/  IMAD R47, R3, R2, R47 ;  /* 0x00000002032f7224 */ /* 0x000fce00078e022f */
.L_x_17:
[----:B------:R-:W-:Y:S01]  /*15d0*/  BAR.SYNC.DEFER_BLOCKING 0x0 ;  /* 0x0000000000007b1d */ /* 0x000fe20000010000 */
[----:B------:R-:W-:Y:S01]  /*15e0*/  UISETP.NE.AND UP1, UPT, UR8, 0x2, UPT ;  /* 0x000000020800788c */ /* 0x000fe2000bf25270 */
[----:B------:R-:W-:Y:S02]  /*15f0*/  ISETP.NE.OR P5, PT, R0, 0x2, !P5 ;  /* 0x000000020000780c */ /* 0x000fe40006fa5670 */
[----:B------:R-:W-:-:S06]  /*1600*/  LOP3.LUT R2, R61, 0x1f, RZ, 0xc0, !PT ;  /* 0x0000001f3d027812 */ /* 0x000fcc00078ec0ff */
[----:B------:R-:W-:Y:S05]  /*1610*/  BRA.U UP1, `(.L_x_18) ;  /* 0x0000001d012c7547 */ /* 0x000fea000b800000 */
[----:B------:R-:W1:Y:S01]  /*1620*/  LDCU UR13, c[0x0][0x38c] ;  /* 0x00007180ff0d77ac */ /* 0x000e620008000800 */
[----:B------:R-:W2:Y:S01]  /*1630*/  LDC R9, c[0x0][0x370] ;  /* 0x0000dc00ff097b82 */ /* 0x000ea20000000800 */
[----:B------:R-:W-:Y:S01]  /*1640*/  PLOP3.LUT P1, PT, PT, PT, UP2, 0x80, 0x8 ;  /* 0x000000000008781c */ /* 0x000fe20003f2f028 */
[----:B------:R-:W-:Y:S01]  /*1650*/  IMAD.MOV.U32 R15, RZ, RZ, 0x1 ;  /* 0x00000001ff0f7424 */ /* 0x000fe200078e00ff */
[----:B------:R-:W-:Y:S01]  /*1660*/  ISETP.EQ.OR P4, PT, R2, RZ, P5 ;  /* 0x000000ff0200720c */ /* 0x000fe20002f82670 */
[----:B------:R-:W-:Y:S01]  /*1670*/  IMAD.MOV.U32 R14, RZ, RZ, RZ ;  /* 0x000000ffff0e7224 */ /* 0x000fe200078e00ff */
[----:B------:R-:W-:Y:S02]  /*1680*/  PLOP3.LUT P1, PT, P1, PT, PT, 0x8, 0x80 ;  /* 0x000000000080781c */ /* 0x000fe40000f2e170 */
[----:B------:R-:W-:Y:S01]  /*1690*/  CS2R R12, SRZ ;  /* 0x00000000000c7805 */ /* 0x000fe2000001ff00 */
[----:B------:R-:W-:Y:S01]  /*16a0*/  IMAD.MOV.U32 R10, RZ, RZ, 0x1 ;  /* 0x00000001ff0a7424 */ /* 0x000fe200078e00ff */
[----:B------:R-:W4:Y:S01]  /*16b0*/  LDC R0, c[0x0][0x374] ;  /* 0x0000dd00ff007b82 */ /* 0x000f220000000800 */
[----:B------:R-:W2:Y:S01]  /*16c0*/  LDCU.64 UR22, c[0x0][0x348] ;  /* 0x00006900ff1677ac */ /* 0x000ea20008000a00 */
[----:B------:R-:W-:Y:S01]  /*16d0*/  UMOV UR6, URZ ;  /* 0x000000ff00067c82 */ /* 0x000fe20008000000 */
[----:B-1----:R-:W-:-:S04]  /*16e0*/  UIADD3 UR5, UPT, UPT, UR13, 0x3f, URZ ;  /* 0x0000003f0d057890 */ /* 0x002fc8000fffe0ff */
[----:B------:R-:W-:-:S04]  /*16f0*/  USHF.R.S32.HI UR4, URZ, 0x1f, UR5 ;  /* 0x0000001fff047899 */ /* 0x000fc80008011405 */
[----:B------:R-:W-:-:S04]  /*1700*/  ULEA.HI UR4, UR4, UR5, URZ, 0x6 ;  /* 0x0000000504047291 */ /* 0x000fc8000f8f30ff */
[----:B------:R-:W-:Y:S02]  /*1710*/  USHF.R.S32.HI UR15, URZ, 0x6, UR4 ;  /* 0x00000006ff0f7899 */ /* 0x000fe40008011404 */
[----:B------:R-:W-:Y:S02]  /*1720*/  UIADD3 UR4, UPT, UPT, UR13, -0x1, URZ ;  /* 0xffffffff0d047890 */ /* 0x000fe4000fffe0ff */
[----:B------:R-:W-:Y:S02]  /*1730*/  UISETP.LT.U32.AND UP0, UPT, UR15, 0x18, UPT ;  /* 0x000000180f00788c */ /* 0x000fe4000bf01070 */
[----:B------:R-:W-:Y:S02]  /*1740*/  UISETP.GE.U32.AND UP1, UPT, UR4, -0x7f, UPT ;  /* 0xffffff810400788c */ /* 0x000fe4000bf26070 */
[----:B------:R-:W-:Y:S02]  /*1750*/  USEL UR14, UR15, 0x18, UP0 ;  /* 0x000000180f0e7887 */ /* 0x000fe40008000000 */
[----:B------:R-:W-:-:S02]  /*1760*/  UIADD3 UR13, UPT, UPT, UR13, 0x7e, URZ ;  /* 0x0000007e0d0d7890 */ /* 0x000fc4000fffe0ff */
[----:B------:R-:W-:Y:S02]  /*1770*/  UIADD3 UR5, UPT, UPT, UR14, -0x1, URZ ;  /* 0xffffffff0e057890 */ /* 0x000fe4000fffe0ff */
[----:B------:R-:W-:-:S03]  /*1780*/  UIADD3 UR7, UPT, UPT, UR15, -UR14, URZ ;  /* 0x8000000e0f077290 */ /* 0x000fc6000fffe0ff */
[----:B------:R-:W-:-:S04]  /*1790*/  @UP1 UIADD3 UR5, UPT, UPT, UR14, URZ, URZ ;  /* 0x000000ff0e051290 */ /* 0x000fc8000fffe0ff */
[----:B--2---:R-:W-:-:S12]  /*17a0*/  UIADD3 UR5, UPT, UPT, UR5, 0x1, URZ ;  /* 0x0000000105057890 */ /* 0x004fd8000fffe0ff */
.L_x_36:
[----:B------:R-:W-:Y:S01]  /*17b0*/  UISETP.NE.AND UP0, UPT, UR37, URZ, UPT ;  /* 0x000000ff2500728c */ /* 0x000fe2000bf05270 */
[----:B------:R-:W1:Y:S08]  /*17c0*/  S2UR UR37, SR_CgaCtaId ;  /* 0x00000000002579c3 */ /* 0x000e700000008800 */
[----:B------:R-:W-:Y:S05]  /*17d0*/  BRA.U UP0, `(.L_x_19) ;  /* 0x0000000100347547 */ /* 0x000fea000b800000 */
[----:B------:R-:W2:Y:S01]  /*17e0*/  S2R R2, SR_CgaCtaId ;  /* 0x0000000000027919 */ /* 0x000ea20000008800 */
[----:B------:R-:W-:-:S04]  /*17f0*/  MOV R3, 0x400 ;  /* 0x0000040000037802 */ /* 0x000fc80000000f00 */
[----:B--2---:R-:W-:Y:S02]  /*1800*/  LEA R3, R2, R3, 0x18 ;  /* 0x0000000302037211 */ /* 0x004fe400078ec0ff */
[----:B------:R-:W-:-:S03]  /*1810*/  SHF.L.U32 R2, R10, 0x1f, RZ ;  /* 0x0000001f0a027819 */ /* 0x000fc600000006ff */
[----:B------:R-:W-:-:S04]  /*1820*/  IMAD R3, R12, 0x8, R3 ;  /* 0x000000080c037824 */ /* 0x000fc800078e0203 */
[----:B------:R-:W2:Y:S02]  /*1830*/  SYNCS.PHASECHK.TRANS64.TRYWAIT P0, [R3+URZ+0x220], R2 ;  /* 0x00022002030075a7 */ /* 0x000ea400080011ff */
[----:B--2---:R-:W-:Y:S05]  /*1840*/  @!P0 BRA `(.L_x_20) ;  /* 0x0000005000848947 */ /* 0x004fea0003800000 */
.L_x_123:
[----:B------:R-:W-:Y:S01]  /*1850*/  VIADD R12, R12, 0x1 ;  /* 0x000000010c0c7836 */ /* 0x000fe20000000000 */
[----:B------:R2:W-:Y:S04]  /*1860*/  SYNCS.ARRIVE.TRANS64.A1T0 RZ, [R3+URZ+0x210], RZ ;  /* 0x000210ff03ff79a7 */ /* 0x0005e800081000ff */
[----:B------:R-:W-:-:S04]  /*1870*/  ISETP.NE.AND P0, PT, R12, 0x2, PT ;  /* 0x000000020c00780c */ /* 0x000fc80003f05270 */
[----:B------:R-:W-:Y:S02]  /*1880*/  SEL R12, R12, RZ, P0 ;  /* 0x000000ff0c0c7207 */ /* 0x000fe40000000000 */
[----:B--2---:R-:W-:-:S04]  /*1890*/  SEL R3, RZ, 0x1, P0 ;  /* 0x00000001ff037807 */ /* 0x004fc80000000000 */
[----:B------:R-:W-:-:S07]  /*18a0*/  LOP3.LUT R10, R10, R3, RZ, 0x3c, !PT ;  /* 0x000000030a0a7212 */ /* 0x000fce00078e3cff */
.L_x_19:
[----:B------:R-:W-:Y:S01]  /*18b0*/  UMOV UR4, 0x400 ;  /* 0x0000040000047882 */ /* 0x000fe20000000000 */
[----:B------:R-:W-:Y:S01]  /*18c0*/  SHF.L.U32 R2, R15, 0x1f, RZ ;  /* 0x0000001f0f027819 */ /* 0x000fe200000006ff */
[----:B-1----:R-:W-:Y:S01]  /*18d0*/  ULEA UR4, UR37, UR4, 0x18 ;  /* 0x0000000425047291 */ /* 0x002fe2000f8ec0ff */
[----:B------:R-:W-:Y:S01]  /*18e0*/  R2UR UR34, R49 ;  /* 0x00000000312272ca */ /* 0x000fe200000e0000 */
[----:B------:R-:W-:Y:S01]  /*18f0*/  UISETP.GE.U32.AND UP0, UPT, UR13, 0x7f, UPT ;  /* 0x0000007f0d00788c */ /* 0x000fe2000bf06070 */
[----:B------:R-:W-:Y:S01]  /*1900*/  R2UR UR11, R47 ;  /* 0x000000002f0b72ca */ /* 0x000fe200000e0000 */
[----:B------:R-:W-:Y:S01]  /*1910*/  ULEA UR8, UR6, UR4, 0x3 ;  /* 0x0000000406087291 */ /* 0x000fe2000f8e18ff */
[----:B------:R-:W-:-:S08]  /*1920*/  UMOV UR24, URZ ;  /* 0x000000ff00187c82 */ /* 0x000fd00008000000 */
[----:B------:R1:W2:Y:S01]  /*1930*/  SYNCS.PHASECHK.TRANS64.TRYWAIT P0, [UR8+0xc0], R2 ;  /* 0x0000c002ff0075a7 */ /* 0x0002a20008001108 */
[----:B------:R-:W-:Y:S02]  /*1940*/  USHF.L.U32 UR34, UR34, 0x6, URZ ;  /* 0x0000000622227899 */ /* 0x000fe400080006ff */
[----:B------:R-:W-:Y:S01]  /*1950*/  USHF.L.U32 UR11, UR11, 0x3, URZ ;  /* 0x000000030b0b7899 */ /* 0x000fe200080006ff */
[----:B------:R-:W-:Y:S11]  /*1960*/  BRA.U !UP0, `(.L_x_21) ;  /* 0x0000000108a87547 */ /* 0x000ff6000b800000 */
[----:B------:R-:W-:Y:S01]  /*1970*/  UMOV UR16, URZ ;  /* 0x000000ff00107c82 */ /* 0x000fe20008000000 */
[----:B------:R-:W-:-:S05]  /*1980*/  UMOV UR17, UR6 ;  /* 0x0000000600117c82 */ /* 0x000fca0008000000 */
.L_x_26:
[----:B-1----:R-:W-:Y:S01]  /*1990*/  ULEA UR33, UR17, UR4, 0x3 ;  /* 0x0000000411217291 */ /* 0x002fe2000f8e18ff */
[----:B--2---:R-:W-:Y:S01]  /*19a0*/  @!P5 MOV R3, 0x2400 ;  /* 0x000024000003d802 */ /* 0x004fe20000000f00 */
[----:B--2---:R-:W-:Y:S10]  /*19b0*/  @P0 BRA `(.L_x_22) ;  /* 0x00000000000c0947 */ /* 0x004ff40003800000 */
[----:B------:R-:W-:-:S04]  /*19c0*/  SHF.L.U32 R5, R15, 0x1f, RZ ;  /* 0x0000001f0f057819 */ /* 0x000fc800000006ff */
[----:B------:R-:W2:Y:S02]  /*19d0*/  SYNCS.PHASECHK.TRANS64.TRYWAIT P0, [UR33+0xc0], R5 ;  /* 0x0000c005ff0075a7 */ /* 0x000ea40008001121 */
[----:B--2---:R-:W-:Y:S05]  /*19e0*/  @!P0 BRA `(.L_x_23) ;  /* 0x0000005000308947 */ /* 0x004fea0003800000 */
.L_x_22:
[----:B------:R2:W-:Y:S01]  /*19f0*/  @!P5 SYNCS.ARRIVE.TRANS64 RZ, [UR33], R3 ;  /* 0x00000003ffffd9a7 */ /* 0x0005e20008000021 */
[----:B------:R-:W-:Y:S04]  /*1a00*/  BSSY.RECONVERGENT B0, `(.L_x_24) ;  /* 0x0000003000007945 */ /* 0x000fe80003800200 */
[----:B------:R-:W-:Y:S05]  /*1a10*/  @P4 BRA `(.L_x_25) ;  /* 0x0000000000044947 */ /* 0x000fea0003800000 */
[----:B------:R-:W-:Y:S05]  /*1a20*/  BPT.TRAP 0x1 ;  /* 0x000000040000795c */ /* 0x000fea0000300000 */
.L_x_25:
[----:B------:R-:W-:Y:S05]  /*1a30*/  BSYNC.RECONVERGENT B0 ;  /* 0x0000000000007941 */ /* 0x000fea0003800200 */
.L_x_24:
[----:B------:R-:W-:Y:S02]  /*1a40*/  UIADD3 UR6, UPT, UPT, UR17, 0x1, URZ ;  /* 0x0000000111067890 */ /* 0x000fe4000fffe0ff */
[----:B------:R-:W-:Y:S02]  /*1a50*/  ULEA UR32, UR17, UR4, 0xd ;  /* 0x0000000411207291 */ /* 0x000fe4000f8e68ff */
[----:B------:R-:W-:Y:S02]  /*1a60*/  UISETP.NE.AND UP0, UPT, UR6, 0x18, UPT ;  /* 0x000000180600788c */ /* 0x000fe4000bf05270 */
[----:B------:R-:W-:Y:S02]  /*1a70*/  UIADD3 UR26, UP1, UPT, UR22, 0x80, URZ ;  /* 0x00000080161a7890 */ /* 0x000fe4000ff3e0ff */
[----:B------:R-:W-:Y:S02]  /*1a80*/  USEL UR9, URZ, 0x1, UP0 ;  /* 0x00000001ff097887 */ /* 0x000fe40008000000 */
[----:B------:R-:W-:-:S02]  /*1a90*/  USEL UR6, UR6, URZ, UP0 ;  /* 0x000000ff06067287 */ /* 0x000fc40008000000 */
[----:B------:R-:W-:Y:S02]  /*1aa0*/  UIADD3 UR20, UP0, UPT, UR22, 0x180, URZ ;  /* 0x0000018016147890 */ /* 0x000fe4000ff1e0ff */
[----:B------:R-:W-:Y:S01]  /*1ab0*/  ULEA UR8, UR6, UR4, 0x3 ;  /* 0x0000000406087291 */ /* 0x000fe2000f8e18ff */
[----:B------:R-:W-:Y:S01]  /*1ac0*/  LOP3.LUT R15, R15, UR9, RZ, 0x3c, !PT ;  /* 0x000000090f0f7c12 */ /* 0x000fe2000f8e3cff */
[----:B------:R-:W-:Y:S02]  /*1ad0*/  USHF.L.U32 UR35, UR16, 0x6, URZ ;  /* 0x0000000610237899 */ /* 0x000fe400080006ff */
[----:B------:R-:W-:Y:S01]  /*1ae0*/  UIADD3.X UR27, UPT, UPT, URZ, UR23, URZ, UP1, !UPT ;  /* 0x00000017ff1b7290 */ /* 0x000fe20008ffe4ff */
[----:B-1----:R-:W-:Y:S01]  /*1af0*/  SHF.L.U32 R2, R15, 0x1f, RZ ;  /* 0x0000001f0f027819 */ /* 0x002fe200000006ff */
[----:B------:R-:W-:Y:S02]  /*1b00*/  UIADD3 UR32, UPT, UPT, UR32, 0x1400, URZ ;  /* 0x0000140020207890 */ /* 0x000fe4000fffe0ff */
[----:B------:R-:W-:Y:S01]  /*1b10*/  UIADD3.X UR21, UPT, UPT, URZ, UR23, URZ, UP0, !UPT ;  /* 0x00000017ff157290 */ /* 0x000fe200087fe4ff */
[----:B------:R1:W1:Y:S01]  /*1b20*/  SYNCS.PHASECHK.TRANS64.TRYWAIT P0, [UR8+0xc0], R2 ;  /* 0x0000c002ff0075a7 */ /* 0x0002620008001108 */
[----:B------:R-:W-:Y:S01]  /*1b30*/  ULEA UR8, UR17, UR4, 0xa ;  /* 0x0000000411087291 */ /* 0x000fe2000f8e50ff */
[----:B------:R-:W-:Y:S01]  /*1b40*/  UMOV UR18, 0x0 ;  /* 0x0000000000127882 */ /* 0x000fe20000000000 */
[----:B------:R-:W-:-:S02]  /*1b50*/  UMOV UR19, 0x10000000 ;  /* 0x1000000000137882 */ /* 0x000fc40000000000 */
[----:B------:R-:W-:Y:S01]  /*1b60*/  UIADD3 UR8, UPT, UPT, UR8, 0x31400, URZ ;  /* 0x0003140008087890 */ /* 0x000fe2000fffe0ff */
[----:B------:R1:W-:Y:S01]  /*1b70*/  UTMALDG.3D [UR32], [UR26], desc[UR18] ;  /* 0x000012201a0075b4 */ /* 0x0003e20008011000 */
[----:B------:R-:W-:Y:S01]  /*1b80*/  UMOV UR12, UR36 ;  /* 0x00000024000c7c82 */ /* 0x000fe20008000000 */
[----:B------:R-:W-:Y:S01]  /*1b90*/  UMOV UR9, UR33 ;  /* 0x0000002100097c82 */ /* 0x000fe20008000000 */
[----:B------:R-:W-:Y:S01]  /*1ba0*/  UMOV UR10, UR35 ;  /* 0x00000023000a7c82 */ /* 0x000fe20008000000 */
[----:B------:R-:W-:Y:S01]  /*1bb0*/  UIADD3 UR16, UPT, UPT, UR16, 0x1, URZ ;  /* 0x0000000110107890 */ /* 0x000fe2000fffe0ff */
[----:B------:R-:W-:Y:S01]  /*1bc0*/  UMOV UR24, UR5 ;  /* 0x0000000500187c82 */ /* 0x000fe20008000000 */
[----:B------:R-:W-:Y:S02]  /*1bd0*/  UMOV UR17, UR6 ;  /* 0x0000000600117c82 */ /* 0x000fe40008000000 */
[----:B------:R1:W-:Y:S01]  /*1be0*/  UTMALDG.3D [UR8], [UR20], desc[UR18] ;  /* 0x00001208140075b4 */ /* 0x0003e20008011000 */
[----:B------:R-:W-:-:S09]  /*1bf0*/  UISETP.NE.AND UP0, UPT, UR16, UR5, UPT ;  /* 0x000000051000728c */ /* 0x000fd2000bf05270 */
[----:B------:R-:W-:Y:S05]  /*1c00*/  BRA.U UP0, `(.L_x_26) ;  /* 0xfffffffd00607547 */ /* 0x000fea000b83ffff */
.L_x_21:
[----:B-1----:R-:W-:Y:S01]  /*1c10*/  ULEA UR8, UR6, UR4, 0x3 ;  /* 0x0000000406087291 */ /* 0x002fe2000f8e18ff */
[----:B------:R-:W-:Y:S01]  /*1c20*/  SHF.L.U32 R2, R15, 0x1f, RZ ;  /* 0x0000001f0f027819 */ /* 0x000fe200000006ff */
[----:B------:R-:W-:Y:S01]  /*1c30*/  @!P1 SYNCS.ARRIVE.TRANS64.A1T0 RZ, [UR4+0x1a8], RZ ;  /* 0x0001a8ffffff99a7 */ /* 0x000fe20008100004 */
[----:B------:R-:W-:-:S06]  /*1c40*/  UISETP.GT.AND UP0, UPT, UR15, UR14, UPT ;  /* 0x0000000e0f00728c */ /* 0x000fcc000bf04270 */
[----:B--2---:R1:W2:Y:S03]  /*1c50*/  SYNCS.PHASECHK.TRANS64.TRYWAIT P0, [UR8+0xc0], R2 ;  /* 0x0000c002ff0075a7 */ /* 0x0042a60008001108 */
[----:B------:R-:W-:Y:S05]  /*1c60*/  BRA.U !UP0, `(.L_x_27) ;  /* 0x0000000108ac7547 */ /* 0x000fea000b800000 */
[----:B------:R-:W-:Y:S01]  /*1c70*/  UIADD3 UR21, UPT, UPT, UR7, UR24, URZ ;  /* 0x0000001807157290 */ /* 0x000fe2000fffe0ff */
[----:B------:R-:W-:-:S11]  /*1c80*/  UMOV UR25, UR6 ;  /* 0x0000000600197c82 */ /* 0x000fd60008000000 */
.L_x_32:
[----:B-1----:R-:W-:Y:S01]  /*1c90*/  ULEA UR17, UR25, UR4, 0x3 ;  /* 0x0000000419117291 */ /* 0x002fe2000f8e18ff */
[----:B--2---:R-:W-:Y:S01]  /*1ca0*/  @!P5 MOV R3, 0x2400 ;  /* 0x000024000003d802 */ /* 0x004fe20000000f00 */
[----:B--2---:R-:W-:Y:S10]  /*1cb0*/  @P0 BRA `(.L_x_28) ;  /* 0x00000000000c0947 */ /* 0x004ff40003800000 */
[----:B------:R-:W-:-:S04]  /*1cc0*/  SHF.L.U32 R5, R15, 0x1f, RZ ;  /* 0x0000001f0f057819 */ /* 0x000fc800000006ff */
[----:B------:R-:W2:Y:S02]  /*1cd0*/  SYNCS.PHASECHK.TRANS64.TRYWAIT P0, [UR17+0xc0], R5 ;  /* 0x0000c005ff0075a7 */ /* 0x000ea40008001111 */
[----:B--2---:R-:W-:Y:S05]  /*1ce0*/  @!P0 BRA `(.L_x_29) ;  /* 0x0000004c00888947 */ /* 0x004fea0003800000 */
.L_x_28:
[----:B------:R2:W-:Y:S01]  /*1cf0*/  @!P5 SYNCS.ARRIVE.TRANS64 RZ, [UR17], R3 ;  /* 0x00000003ffffd9a7 */ /* 0x0005e20008000011 */
[----:B------:R-:W-:Y:S04]  /*1d00*/  BSSY.RECONVERGENT B0, `(.L_x_30) ;  /* 0x0000003000007945 */ /* 0x000fe80003800200 */
[----:B------:R-:W-:Y:S05]  /*1d10*/  @P4 BRA `(.L_x_31) ;  /* 0x0000000000044947 */ /* 0x000fea0003800000 */
[----:B------:R-:W-:Y:S05]  /*1d20*/  BPT.TRAP 0x1 ;  /* 0x000000040000795c */ /* 0x000fea0000300000 */
.L_x_31:
[----:B------:R-:W-:Y:S05]  /*1d30*/  BSYNC.RECONVERGENT B0 ;  /* 0x0000000000007941 */ /* 0x000fea0003800200 */
.L_x_30:
        /* <DEDUP_REMOVED lines=10> */
[----:B------:R-:W-:Y:S01]  /*1de0*/  UIADD3 UR16, UPT, UPT, UR16, 0x1400, URZ ;  /* 0x0000140010107890 */ /* 0x000fe2000fffe0ff */
[----:B-1----:R-:W-:Y:S01]  /*1df0*/  SHF.L.U32 R2, R15, 0x1f, RZ ;  /* 0x0000001f0f027819 */ /* 0x002fe200000006ff */
[----:B------:R-:W-:Y:S02]  /*1e00*/  UIADD3.X UR31, UPT, UPT, URZ, UR23, URZ, UP1, !UPT ;  /* 0x00000017ff1f7290 */ /* 0x000fe40008ffe4ff */
[----:B------:R-:W-:Y:S01]  /*1e10*/  UIADD3.X UR29, UPT, UPT, URZ, UR23, URZ, UP0, !UPT ;  /* 0x00000017ff1d7290 */ /* 0x000fe200087fe4ff */
[----:B------:R1:W1:Y:S01]  /*1e20*/  SYNCS.PHASECHK.TRANS64.TRYWAIT P0, [UR8+0xc0], R2 ;  /* 0x0000c002ff0075a7 */ /* 0x0002620008001108 */
[----:B------:R-:W-:Y:S01]  /*1e30*/  ULEA UR8, UR25, UR4, 0xa ;  /* 0x0000000419087291 */ /* 0x000fe2000f8e50ff */
[----:B------:R-:W-:Y:S01]  /*1e40*/  UMOV UR26, 0x0 ;  /* 0x00000000001a7882 */ /* 0x000fe20000000000 */
[----:B------:R-:W-:-:S02]  /*1e50*/  UMOV UR27, 0x10000000 ;  /* 0x10000000001b7882 */ /* 0x000fc40000000000 */
[----:B------:R-:W-:Y:S01]  /*1e60*/  UIADD3 UR8, UPT, UPT, UR8, 0x31400, URZ ;  /* 0x0003140008087890 */ /* 0x000fe2000fffe0ff */
[----:B------:R-:W-:Y:S01]  /*1e70*/  UMOV UR18, UR34 ;  /* 0x0000002200127c82 */ /* 0x000fe20008000000 */
[----:B------:R-:W-:Y:S01]  /*1e80*/  UMOV UR20, UR36 ;  /* 0x0000002400147c82 */ /* 0x000fe20008000000 */
[----:B------:R-:W-:Y:S01]  /*1e90*/  UMOV UR12, UR36 ;  /* 0x00000024000c7c82 */ /* 0x000fe20008000000 */
[----:B------:R-:W-:Y:S01]  /*1ea0*/  UMOV UR9, UR17 ;  /* 0x0000001100097c82 */ /* 0x000fe20008000000 */
[----:B------:R-:W-:Y:S01]  /*1eb0*/  UMOV UR10, UR19 ;  /* 0x00000013000a7c82 */ /* 0x000fe20008000000 */
[----:B------:R1:W-:Y:S01]  /*1ec0*/  UTMALDG.3D [UR16], [UR30], desc[UR26] ;  /* 0x00001a101e0075b4 */ /* 0x0003e20008011000 */
[----:B------:R-:W-:Y:S01]  /*1ed0*/  UIADD3 UR24, UPT, UPT, UR24, 0x1, URZ ;  /* 0x0000000118187890 */ /* 0x000fe2000fffe0ff */
[----:B------:R-:W-:-:S03]  /*1ee0*/  UMOV UR25, UR6 ;  /* 0x0000000600197c82 */ /* 0x000fc60008000000 */
[----:B------:R-:W-:Y:S01]  /*1ef0*/  UISETP.NE.AND UP0, UPT, UR24, UR21, UPT ;  /* 0x000000151800728c */ /* 0x000fe2000bf05270 */
[----:B------:R1:W-:Y:S08]  /*1f00*/  UTMALDG.3D [UR8], [UR28], desc[UR26] ;  /* 0x00001a081c0075b4 */ /* 0x0003f00008011000 */
[----:B------:R-:W-:Y:S05]  /*1f10*/  BRA.U UP0, `(.L_x_32) ;  /* 0xfffffffd005c7547 */ /* 0x000fea000b83ffff */
.L_x_27:
[C---:B-1----:R-:W-:Y:S01]  /*1f20*/  LEA R2, R14.reuse, UR4, 0x3 ;  /* 0x000000040e027c11 */ /* 0x042fe2000f8e18ff */
[----:B------:R-:W-:Y:S01]  /*1f30*/  NOP ;  /* 0x0000000000007918 */ /* 0x000fe20000000000 */
[----:B--2---:R-:W-:Y:S02]  /*1f40*/  SHF.L.U32 R3, R13, 0x1f, RZ ;  /* 0x0000001f0d037819 */ /* 0x004fe400000006ff */
[----:B------:R-:W-:Y:S02]  /*1f50*/  LEA R4, R14, UR4, 0x4 ;  /* 0x000000040e047c11 */ /* 0x000fe4000f8e20ff */
[----:B------:R-:W1:Y:S02]  /*1f60*/  SYNCS.PHASECHK.TRANS64.TRYWAIT P0, [R2+URZ+0x1b0], R3 ;  /* 0x0001b003020075a7 */ /* 0x000e6400080011ff */
[----:B-1----:R-:W-:Y:S05]  /*1f70*/  @!P0 BRA `(.L_x_33) ;  /* 0x0000004800fc8947 */ /* 0x002fea0003800000 */
.L_x_126:
[----:B------:R-:W2:Y:S01]  /*1f80*/  LDS.128 R4, [R4+0x240] ;  /* 0x0002400004047984 */ /* 0x000ea20000000c00 */
[----:B---3--:R-:W-:Y:S01]  /*1f90*/  ISETP.GE.AND P0, PT, R22, 0x1, PT ;  /* 0x000000011600780c */ /* 0x008fe20003f06270 */
[----:B-1----:R-:W-:Y:S01]  /*1fa0*/  VIADD R2, R2, 0x1c0 ;  /* 0x000001c002027836 */ /* 0x002fe20000000000 */
[----:B------:R-:W-:Y:S01]  /*1fb0*/  @!PT LDS RZ, [RZ] ;  /* 0x00000000fffff984 */ /* 0x000fe20000000800 */
[----:B------:R-:W-:Y:S01]  /*1fc0*/  @!PT LDS RZ, [RZ] ;  /* 0x00000000fffff984 */ /* 0x000fe20000000800 */
[----:B------:R-:W-:Y:S01]  /*1fd0*/  @!PT LDS RZ, [RZ] ;  /* 0x00000000fffff984 */ /* 0x000fe20000000800 */
[----:B------:R-:W-:Y:S01]  /*1fe0*/  @!PT LDS RZ, [RZ] ;  /* 0x00000000fffff984 */ /* 0x000fe20000000800 */
[----:B------:R1:W-:Y:S06]  /*1ff0*/  MEMBAR.ALL.CTA ;  /* 0x0000000000007992 */ /* 0x0003ec0000008000 */
[----:B-1----:R-:W1:Y:S01]  /*2000*/  FENCE.VIEW.ASYNC.S ;  /* 0x00000000000073c6 */ /* 0x002e620000000000 */
[----:B------:R-:W-:-:S04]  /*2010*/  PRMT R2, RZ, 0x654, R2 ;  /* 0x00000654ff027816 */ /* 0x000fc80000000002 */
[----:B-1----:R1:W-:Y:S01]  /*2020*/  SYNCS.ARRIVE.TRANS64.RED.A1T0 RZ, [R2+URZ], RZ ;  /* 0x000000ff02ff79a7 */ /* 0x0023e200081004ff */
[----:B--2---:R-:W-:-:S13]  /*2030*/  LOP3.LUT P2, RZ, R6, 0x1, RZ, 0xc0, !PT ;  /* 0x0000000106ff7812 */ /* 0x004fda000784c0ff */
[----:B------:R-:W-:Y:S01]  /*2040*/  @P2 SHF.R.U32.HI R3, RZ, 0x10, R5 ;  /* 0x00000010ff032819 */ /* 0x000fe20000011605 */
[----:B------:R-:W-:Y:S01]  /*2050*/  VOTEU.ANY UP0, P2 ;  /* 0x0000000000ff7886 */ /* 0x000fe20001000100 */
[----:B------:R-:W-:Y:S02]  /*2060*/  @P2 MOV R11, R4 ;  /* 0x00000004000b2202 */ /* 0x000fe40000000f00 */
[----:B------:R-:W-:Y:S02]  /*2070*/  @P2 R2UR.BROADCAST UR8, R3 ;  /* 0x00000000030822ca */ /* 0x000fe400008e0000 */
[----:B------:R-:W-:-:S11]  /*2080*/  @P2 LOP3.LUT R8, R5, 0xffff, RZ, 0xc0, !PT ;  /* 0x0000ffff05082812 */ /* 0x000fd600078ec0ff */
[----:B------:R-:W-:Y:S01]  /*2090*/  @UP0 UMOV UR36, UR8 ;  /* 0x0000000800240c82 */ /* 0x000fe20008000000 */
[----:B-1----:R-:W-:Y:S05]  /*20a0*/  @!P0 BRA `(.L_x_34) ;  /* 0x0000000000b88947 */ /* 0x002fea0003800000 */
[----:B------:R-:W4:Y:S01]  /*20b0*/  LDC.64 R4, c[0x0][0xb18] ;  /* 0x0002c600ff047b82 */ /* 0x000f220000000a00 */
[----:B------:R-:W-:-:S07]  /*20c0*/  ISETP.NE.AND P3, PT, R22, 0x1, PT ;  /* 0x000000011600780c */ /* 0x000fce0003f65270 */
[----:B------:R-:W1:Y:S08]  /*20d0*/  LDC.64 R6, c[0x0][0xb10] ;  /* 0x0002c400ff067b82 */ /* 0x000e700000000a00 */
[----:B------:R-:W2:Y:S08]  /*20e0*/  LDC R16, c[0x0][0xb20] ;  /* 0x0002c800ff107b82 */ /* 0x000eb00000000800 */
[----:B------:R-:W3:Y:S01]  /*20f0*/  LDC R18, c[0x0][0xb0c] ;  /* 0x0002c300ff127b82 */ /* 0x000ee20000000800 */
[----:B----4-:R-:W-:Y:S01]  /*2100*/  IMAD.HI.U32 R17, R0, R5, RZ ;  /* 0x0000000500117227 */ /* 0x010fe200078e00ff */
[----:B------:R-:W-:-:S03]  /*2110*/  ISETP.NE.AND P0, PT, R4, 0x1, PT ;  /* 0x000000010400780c */ /* 0x000fc60003f05270 */
[----:B------:R-:W-:-:S03]  /*2120*/  IMAD.HI.U32 R5, R8, R5, RZ ;  /* 0x0000000508057227 */ /* 0x000fc600078e00ff */
[----:B------:R-:W4:Y:S01]  /*2130*/  LDC.64 R2, c[0x0][0xb28] ;  /* 0x0002ca00ff027b82 */ /* 0x000f220000000a00 */
[----:B-1----:R-:W-:-:S04]  /*2140*/  IMAD.HI.U32 R20, R9, R6, RZ ;  /* 0x0000000609147227 */ /* 0x002fc800078e00ff */
[----:B------:R-:W-:Y:S01]  /*2150*/  IMAD.HI.U32 R24, R11, R6, RZ ;  /* 0x000000060b187227 */ /* 0x000fe200078e00ff */
[----:B------:R-:W-:Y:S02]  /*2160*/  SHF.R.U32.HI R20, RZ, R7, R20 ;  /* 0x00000007ff147219 */ /* 0x000fe40000011614 */
[-C--:B--2---:R-:W-:Y:S02]  /*2170*/  SHF.R.U32.HI R17, RZ, R16.reuse, R17 ;  /* 0x00000010ff117219 */ /* 0x084fe40000011611 */
[----:B------:R-:W-:Y:S02]  /*2180*/  SHF.R.U32.HI R5, RZ, R16, R5 ;  /* 0x00000010ff057219 */ /* 0x000fe40000011605 */
[----:B------:R-:W-:Y:S02]  /*2190*/  SEL R17, R0, R17, !P0 ;  /* 0x0000001100117207 */ /* 0x000fe40004000000 */
[----:B------:R-:W-:Y:S02]  /*21a0*/  SHF.R.U32.HI R24, RZ, R7, R24 ;  /* 0x00000007ff187219 */ /* 0x000fe40000011618 */
[----:B---3--:R-:W-:-:S02]  /*21b0*/  ISETP.NE.AND P1, PT, R18, 0x1, PT ;  /* 0x000000011200780c */ /* 0x008fc40003f25270 */
[----:B------:R-:W-:Y:S02]  /*21c0*/  SEL R5, R8, R5, !P0 ;  /* 0x0000000508057207 */ /* 0x000fe40004000000 */
[----:B------:R-:W-:Y:S02]  /*21d0*/  SEL R19, R9, R20, !P1 ;  /* 0x0000001409137207 */ /* 0x000fe40004800000 */
[----:B------:R-:W-:Y:S01]  /*21e0*/  SEL R7, R11, R24, !P1 ;  /* 0x000000180b077207 */ /* 0x000fe20004800000 */
[----:B----4-:R-:W-:-:S04]  /*21f0*/  IMAD.HI.U32 R20, R17, R2, RZ ;  /* 0x0000000211147227 */ /* 0x010fc800078e00ff */
[----:B------:R-:W-:Y:S01]  /*2200*/  IMAD.HI.U32 R6, R19, R2, RZ ;  /* 0x0000000213067227 */ /* 0x000fe200078e00ff */
[----:B------:R-:W-:-:S04]  /*2210*/  @P3 SHF.R.U32.HI R17, RZ, R3, R20 ;  /* 0x00000003ff113219 */ /* 0x000fc80000011614 */
[----:B------:R-:W-:Y:S01]  /*2220*/  @P3 SHF.R.U32.HI R19, RZ, R3, R6 ;  /* 0x00000003ff133219 */ /* 0x000fe20000011606 */
[----:B------:R-:W-:-:S04]  /*2230*/  IMAD R17, R22, R17, RZ ;  /* 0x0000001116117224 */ /* 0x000fc800078e02ff */
[----:B------:R-:W-:Y:S01]  /*2240*/  IMAD R6, R22, R19, RZ ;  /* 0x0000001316067224 */ /* 0x000fe200078e02ff */
[C---:B------:R-:W-:Y:S02]  /*2250*/  ISETP.GE.AND P0, PT, R5.reuse, R17, PT ;  /* 0x000000110500720c */ /* 0x040fe40003f06270 */
[----:B------:R-:W-:Y:S02]  /*2260*/  IADD3 R17, PT, PT, -R5, RZ, RZ ;  /* 0x000000ff05117210 */ /* 0x000fe40007ffe1ff */
[----:B------:R-:W-:Y:S01]  /*2270*/  ISETP.GE.OR P0, PT, R7, R6, P0 ;  /* 0x000000060700720c */ /* 0x000fe20000706670 */
[----:B------:R-:W-:-:S04]  /*2280*/  IMAD.HI.U32 R6, R5, R2, RZ ;  /* 0x0000000205067227 */ /* 0x000fc800078e00ff */
[----:B------:R-:W-:Y:S01]  /*2290*/  IMAD R8, R4, R17, R8 ;  /* 0x0000001104087224 */ /* 0x000fe200078e0208 */
[----:B------:R-:W-:-:S04]  /*22a0*/  SHF.R.U32.HI R6, RZ, R3, R6 ;  /* 0x00000003ff067219 */ /* 0x000fc80000011606 */
[----:B------:R-:W-:-:S03]  /*22b0*/  SEL R6, R5, R6, !P3 ;  /* 0x0000000605067207 */ /* 0x000fc60005800000 */
[----:B------:R-:W-:-:S04]  /*22c0*/  @!P0 IMAD.HI.U32 R16, R7, R2, RZ ;  /* 0x0000000207108227 */ /* 0x000fc800078e00ff */
[----:B------:R-:W-:Y:S01]  /*22d0*/  IMAD.MOV R2, RZ, RZ, -R6 ;  /* 0x000000ffff027224 */ /* 0x000fe200078e0a06 */
[----:B------:R-:W-:-:S03]  /*22e0*/  @!P0 SHF.R.U32.HI R16, RZ, R3, R16 ;  /* 0x00000003ff108219 */ /* 0x000fc60000011610 */
[----:B------:R-:W-:Y:S01]  /*22f0*/  IMAD R2, R22, R2, R5 ;  /* 0x0000000216027224 */ /* 0x000fe200078e0205 */
[----:B------:R-:W-:-:S05]  /*2300*/  @!P0 SEL R3, R7, R16, !P3 ;  /* 0x0000001007038207 */ /* 0x000fca0005800000 */
[--C-:B------:R-:W-:Y:S02]  /*2310*/  @!P0 IMAD.IADD R6, R6, 0x1, -R3.reuse ;  /* 0x0000000106068824 */ /* 0x100fe400078e0a03 */
[----:B------:R-:W-:Y:S01]  /*2320*/  @!P0 IMAD R3, R2, R19, R3 ;  /* 0x0000001302038224 */ /* 0x000fe200078e0203 */
[----:B------:R-:W-:Y:S01]  /*2330*/  IADD3 R2, PT, PT, -R7, RZ, RZ ;  /* 0x000000ff07027210 */ /* 0x000fe20007ffe1ff */
[----:B------:R-:W-:Y:S02]  /*2340*/  @!P0 IMAD R5, R22, R6, R7 ;  /* 0x0000000616058224 */ /* 0x000fe400078e0207 */
[----:B------:R-:W-:Y:S02]  /*2350*/  @!P0 IMAD.MOV.U32 R7, RZ, RZ, R3 ;  /* 0x000000ffff078224 */ /* 0x000fe400078e0003 */
[----:B------:R-:W-:Y:S02]  /*2360*/  IMAD R2, R18, R2, R11 ;  /* 0x0000000212027224 */ /* 0x000fe400078e020b */
[----:B------:R-:W-:-:S02]  /*2370*/  IMAD R8, R5, R4, R8 ;  /* 0x0000000405087224 */ /* 0x000fc400078e0208 */
[----:B------:R-:W-:Y:S02]  /*2380*/  IMAD R11, R7, R18, R2 ;  /* 0x00000012070b7224 */ /* 0x000fe400078e0202 */
.L_x_34:
[----:B------:R-:W1:Y:S02]  /*2390*/  LDCU UR8, c[0x0][0xb30] ;  /* 0x00016600ff0877ac */ /* 0x000e640008000800 */
[----:B-1----:R-:W-:-:S09]  /*23a0*/  UISETP.NE.AND UP0, UPT, UR8, 0x1, UPT ;  /* 0x000000010800788c */ /* 0x002fd2000bf05270 */
[----:B------:R-:W-:Y:S05]  /*23b0*/  BRA.U UP0, `(.L_x_35) ;  /* 0x0000000100407547 */ /* 0x000fea000b800000 */
[----:B------:R-:W1:Y:S08]  /*23c0*/  LDC.64 R4, c[0x0][0xb10] ;  /* 0x0002c400ff047b82 */ /* 0x000e700000000a00 */
[----:B------:R-:W2:Y:S08]  /*23d0*/  LDC.64 R2, c[0x0][0xb18] ;  /* 0x0002c600ff027b82 */ /* 0x000eb00000000a00 */
[----:B------:R-:W3:Y:S08]  /*23e0*/  LDC R6, c[0x0][0xb20] ;  /* 0x0002c800ff067b82 */ /* 0x000ef00000000800 */
[----:B------:R-:W4:Y:S01]  /*23f0*/  LDC R16, c[0x0][0xb0c] ;  /* 0x0002c300ff107b82 */ /* 0x000f220000000800 */
[----:B-1----:R-:W-:-:S05]  /*2400*/  IMAD.HI.U32 R4, R11, R4, RZ ;  /* 0x000000040b047227 */ /* 0x002fca00078e00ff */
[----:B------:R-:W-:Y:S01]  /*2410*/  SHF.R.U32.HI R4, RZ, R5, R4 ;  /* 0x00000005ff047219 */ /* 0x000fe20000011604 */
[----:B--2---:R-:W-:Y:S01]  /*2420*/  IMAD.HI.U32 R3, R8, R3, RZ ;  /* 0x0000000308037227 */ /* 0x004fe200078e00ff */
[----:B------:R-:W-:-:S04]  /*2430*/  ISETP.NE.AND P0, PT, R2, 0x1, PT ;  /* 0x000000010200780c */ /* 0x000fc80003f05270 */
[----:B---3--:R-:W-:-:S04]  /*2440*/  SHF.R.U32.HI R3, RZ, R6, R3 ;  /* 0x00000006ff037219 */ /* 0x008fc80000011603 */
[----:B------:R-:W-:Y:S02]  /*2450*/  SEL R3, R8, R3, !P0 ;  /* 0x0000000308037207 */ /* 0x000fe40004000000 */
[----:B----4-:R-:W-:-:S04]  /*2460*/  ISETP.NE.AND P1, PT, R16, 0x1, PT ;  /* 0x000000011000780c */ /* 0x010fc80003f25270 */
[----:B------:R-:W-:-:S05]  /*2470*/  SEL R4, R11, R4, !P1 ;  /* 0x000000040b047207 */ /* 0x000fca0004800000 */
[----:B------:R-:W-:Y:S02]  /*2480*/  IMAD.IADD R5, R3, 0x1, -R4 ;  /* 0x0000000103057824 */ /* 0x000fe400078e0a04 */
[----:B------:R-:W-:Y:S02]  /*2490*/  IMAD.IADD R3, R4, 0x1, -R3 ;  /* 0x0000000104037824 */ /* 0x000fe400078e0a03 */
[----:B------:R-:W-:Y:S02]  /*24a0*/  IMAD R11, R5, R16, R11 ;  /* 0x00000010050b7224 */ /* 0x000fe400078e020b */
[----:B------:R-:W-:-:S07]  /*24b0*/  IMAD R8, R3, R2, R8 ;  /* 0x0000000203087224 */ /* 0x000fce00078e0208 */
.L_x_35:
[----:B------:R-:W-:Y:S01]  /*24c0*/  VIADD R14, R14, 0x1 ;  /* 0x000000010e0e7836 */ /* 0x000fe20000000000 */
[----:B------:R-:W-:Y:S01]  /*24d0*/  PLOP3.LUT P1, PT, PT, PT, PT, 0x80, 0x8 ;  /* 0x000000000008781c */ /* 0x000fe20003f2f070 */
[----:B------:R-:W-:Y:S02]  /*24e0*/  IMAD.IADD R49, R11, 0x1, R46 ;  /* 0x000000010b317824 */ /* 0x000fe400078e022e */
[----:B------:R-:W-:Y:S01]  /*24f0*/  IMAD.IADD R47, R8, 0x1, R31 ;  /* 0x00000001082f7824 */ /* 0x000fe200078e021f */
[----:B------:R-:W-:-:S04]  /*2500*/  ISETP.NE.AND P0, PT, R14, 0x2, PT ;  /* 0x000000020e00780c */ /* 0x000fc80003f05270 */
[----:B------:R-:W-:Y:S02]  /*2510*/  SEL R2, RZ, 0x1, P0 ;  /* 0x00000001ff027807 */ /* 0x000fe40000000000 */
[----:B------:R-:W-:Y:S02]  /*2520*/  SEL R14, R14, RZ, P0 ;  /* 0x000000ff0e0e7207 */ /* 0x000fe40000000000 */
[----:B------:R-:W-:Y:S01]  /*2530*/  LOP3.LUT R13, R13, R2, RZ, 0x3c, !PT ;  /* 0x000000020d0d7212 */ /* 0x000fe200078e3cff */
[----:B------:R-:W-:Y:S06]  /*2540*/  @P2 BRA `(.L_x_36) ;  /* 0xfffffff000982947 */ /* 0x000fec000383ffff */
[----:B------:R-:W-:Y:S01]  /*2550*/  UIADD3 UR4, UPT, UPT, UR4, 0xc0, URZ ;  /* 0x000000c004047890 */ /* 0x000fe2000fffe0ff */
[----:B------:R-:W-:-:S03]  /*2560*/  SHF.L.U32 R3, R15, 0x1f, RZ ;  /* 0x0000001f0f037819 */ /* 0x000fc600000006ff */
[----:B------:R-:W-:-:S09]  /*2570*/  ULEA UR5, UR6, UR4, 0x3 ;  /* 0x0000000406057291 */ /* 0x000fd2000f8e18ff */
[----:B------:R-:W1:Y:S02]  /*2580*/  SYNCS.PHASECHK.TRANS64.TRYWAIT P0, [UR5], R3 ;  /* 0x00000003ff0075a7 */ /* 0x000e640008001105 */
[----:B-1----:R-:W-:Y:S05]  /*2590*/  @!P0 BRA `(.L_x_37) ;  /* 0x0000004400888947 */ /* 0x002fea0003800000 */
.L_x_128:
[----:B------:R-:W-:-:S04]  /*25a0*/  UIADD3 UR6, UPT, UPT, UR6, 0x1, URZ ;  /* 0x0000000106067890 */ /* 0x000fc8000fffe0ff */
[----:B------:R-:W-:-:S04]  /*25b0*/  UISETP.NE.AND UP0, UPT, UR6, 0x18, UPT ;  /* 0x000000180600788c */ /* 0x000fc8000bf05270 */
[----:B------:R-:W-:Y:S02]  /*25c0*/  USEL UR7, URZ, 0x1, UP0 ;  /* 0x00000001ff077887 */ /* 0x000fe40008000000 */
[----:B------:R-:W-:-:S04]  /*25d0*/  USEL UR6, UR6, URZ, UP0 ;  /* 0x000000ff06067287 */ /* 0x000fc80008000000 */
[----:B------:R-:W-:Y:S01]  /*25e0*/  ULEA UR5, UR6, UR4, 0x3 ;  /* 0x0000000406057291 */ /* 0x000fe2000f8e18ff */
[----:B------:R-:W-:-:S04]  /*25f0*/  LOP3.LUT R2, R15, UR7, RZ, 0x3c, !PT ;  /* 0x000000070f027c12 */ /* 0x000fc8000f8e3cff */
[----:B-1----:R-:W-:-:S04]  /*2600*/  SHF.L.U32 R3, R2, 0x1f, RZ ;  /* 0x0000001f02037819 */ /* 0x002fc800000006ff */
[----:B------:R-:W1:Y:S02]  /*2610*/  SYNCS.PHASECHK.TRANS64.TRYWAIT P0, [UR5], R3 ;  /* 0x00000003ff0075a7 */ /* 0x000e640008001105 */
[----:B-1----:R-:W-:Y:S05]  /*2620*/  @!P0 BRA `(.L_x_38) ;  /* 0x00000044007c8947 */ /* 0x002fea0003800000 */
.L_x_130:
        /* <DEDUP_REMOVED lines=9> */
.L_x_132:
        /* <DEDUP_REMOVED lines=9> */
.L_x_134:
        /* <DEDUP_REMOVED lines=9> */
.L_x_136:
        /* <DEDUP_REMOVED lines=9> */
.L_x_138:
        /* <DEDUP_REMOVED lines=9> */
.L_x_140:
        /* <DEDUP_REMOVED lines=9> */
.L_x_142:
        /* <DEDUP_REMOVED lines=9> */
.L_x_144:
        /* <DEDUP_REMOVED lines=9> */
.L_x_146:
        /* <DEDUP_REMOVED lines=9> */
.L_x_148:
        /* <DEDUP_REMOVED lines=9> */
.L_x_150:
        /* <DEDUP_REMOVED lines=9> */
.L_x_152:
        /* <DEDUP_REMOVED lines=9> */
.L_x_154:
        /* <DEDUP_REMOVED lines=9> */
.L_x_156:
        /* <DEDUP_REMOVED lines=9> */
.L_x_158:
        /* <DEDUP_REMOVED lines=9> */
.L_x_160:
        /* <DEDUP_REMOVED lines=9> */
.L_x_162:
        /* <DEDUP_REMOVED lines=9> */
.L_x_164:
        /* <DEDUP_REMOVED lines=9> */
.L_x_166:
        /* <DEDUP_REMOVED lines=9> */
.L_x_168:
        /* <DEDUP_REMOVED lines=9> */
.L_x_170:
        /* <DEDUP_REMOVED lines=9> */
.L_x_172:
[----:B------:R-:W-:-:S04]  /*3200*/  UIADD3 UR6, UPT, UPT, UR6, 0x1, URZ ;  /* 0x0000000106067890 */ /* 0x000fc8000fffe0ff */
[----:B------:R-:W-:-:S04]  /*3210*/  UISETP.NE.AND UP0, UPT, UR6, 0x18, UPT ;  /* 0x000000180600788c */ /* 0x000fc8000bf05270 */
[----:B------:R-:W-:Y:S02]  /*3220*/  USEL UR5, URZ, 0x1, UP0 ;  /* 0x00000001ff057887 */ /* 0x000fe40008000000 */
[----:B------:R-:W-:-:S04]  /*3230*/  USEL UR6, UR6, URZ, UP0 ;  /* 0x000000ff06067287 */ /* 0x000fc80008000000 */
[----:B------:R-:W-:Y:S01]  /*3240*/  ULEA UR6, UR6, UR4, 0x3 ;  /* 0x0000000406067291 */ /* 0x000fe2000f8e18ff */
[----:B-1----:R-:W-:-:S04]  /*3250*/  LOP3.LUT R3, R2, UR5, RZ, 0x3c, !PT ;  /* 0x0000000502037c12 */ /* 0x002fc8000f8e3cff */
[----:B------:R-:W-:Y:S01]  /*3260*/  SHF.L.U32 R3, R3, 0x1f, RZ ;  /* 0x0000001f03037819 */ /* 0x000fe200000006ff */
[----:B----4-:R-:W-:-:S07]  /*3270*/  IMAD.U32 R0, RZ, RZ, UR6 ;  /* 0x00000006ff007e24 */ /* 0x010fce000f8e00ff */
.L_x_60:
[----:B-1----:R1:W2:Y:S02]  /*3280*/  SYNCS.PHASECHK.TRANS64.TRYWAIT P0, [R0+URZ], R3 ;  /* 0x00000003000075a7 */ /* 0x0022a400080011ff */
[----:B--2---:R-:W-:Y:S05]  /*3290*/  @!P0 NANOSLEEP.SYNCS 0x989680 ;  /* 0x009896800000895d */ /* 0x004fea0003900000 */
[----:B------:R-:W2:Y:S02]  /*32a0*/  @!P0 SYNCS.PHASECHK.TRANS64 P0, [R0+URZ], R3 ;  /* 0x00000003000085a7 */ /* 0x000ea400080010ff */
[----:B--2---:R-:W-:Y:S05]  /*32b0*/  @P0 EXIT ;  /* 0x000000000000094d */ /* 0x004fea0003800000 */
[----:B------:R-:W-:Y:S05]  /*32c0*/  BRA `(.L_x_60) ;  /* 0xfffffffc00ec7947 */ /* 0x000fea000383ffff */
.L_x_18:
[----:B------:R-:W-:-:S04]  /*32d0*/  UISETP.NE.AND UP1, UPT, UR37, URZ, UPT ;  /* 0x000000ff2500728c */ /* 0x000fc8000bf25270 */
[----:B------:R-:W-:-:S09]  /*32e0*/  UISETP.NE.OR UP1, UPT, UR8, 0x1, UP1 ;  /* 0x000000010800788c */ /* 0x000fd20008f25670 */
[----:B------:R-:W-:Y:S05]  /*32f0*/  BRA.U UP1, `(.L_x_61) ;  /* 0x0000000501487547 */ /* 0x000fea000b800000 */
[----:B------:R-:W-:Y:S01]  /*3300*/  ISETP.NE.AND P2, PT, R2, RZ, PT ;  /* 0x000000ff0200720c */ /* 0x000fe20003f45270 */
[----:B------:R-:W-:Y:S01]  /*3310*/  IMAD.MOV.U32 R12, RZ, RZ, 0x1 ;  /* 0x00000001ff0c7424 */ /* 0x000fe200078e00ff */
[----:B------:R-:W-:Y:S02]  /*3320*/  CS2R R10, SRZ ;  /* 0x00000000000a7805 */ /* 0x000fe4000001ff00 */
[----:B------:R-:W-:Y:S01]  /*3330*/  CS2R R8, SRZ ;  /* 0x0000000000087805 */ /* 0x000fe2000001ff00 */
[----:B------:R-:W-:Y:S01]  /*3340*/  UMOV UR4, 0x400 ;  /* 0x0000040000047882 */ /* 0x000fe20000000000 */
[----:B------:R-:W-:Y:S01]  /*3350*/  UMOV UR6, URZ ;  /* 0x000000ff00067c82 */ /* 0x000fe20008000000 */
[----:B------:R-:W-:-:S12]  /*3360*/  ULEA UR37, UR37, UR4, 0x18 ;  /* 0x0000000425257291 */ /* 0x000fd8000f8ec0ff */
.L_x_65:
[----:B------:R-:W-:Y:S02]  /*3370*/  LEA R0, R8, UR37, 0x3 ;  /* 0x0000002508007c11 */ /* 0x000fe4000f8e18ff */
[----:B------:R-:W-:-:S03]  /*3380*/  SHF.L.U32 R5, R9, 0x1f, RZ ;  /* 0x0000001f09057819 */ /* 0x000fc600000006ff */
[----:B------:R-:W-:Y:S01]  /*3390*/  VIADD R4, R0, 0x220 ;  /* 0x0000022000047836 */ /* 0x000fe20000000000 */
[----:B------:R-:W1:Y:S02]  /*33a0*/  SYNCS.PHASECHK.TRANS64.TRYWAIT P0, [R0+URZ+0x210], R5 ;  /* 0x00021005000075a7 */ /* 0x000e6400080011ff */
[----:B-1----:R-:W-:Y:S05]  /*33b0*/  @!P0 BRA `(.L_x_62) ;  /* 0x0000004000288947 */ /* 0x002fea0003800000 */
.L_x_173:
[----:B------:R-:W-:Y:S01]  /*33c0*/  ULEA UR5, UR6, UR37, 0x3 ;  /* 0x0000002506057291 */ /* 0x000fe2000f8e18ff */
[----:B------:R-:W-:Y:S02]  /*33d0*/  PRMT R4, RZ, 0x654, R4 ;  /* 0x00000654ff047816 */ /* 0x000fe40000000004 */
[----:B-1----:R-:W-:Y:S01]  /*33e0*/  SHF.L.U32 R5, R12, 0x1f, RZ ;  /* 0x0000001f0c057819 */ /* 0x002fe200000006ff */
[----:B------:R-:W-:Y:S01]  /*33f0*/  UIADD3 UR4, UPT, UPT, UR5, 0x1b0, URZ ;  /* 0x000001b005047890 */ /* 0x000fe2000fffe0ff */
[----:B------:R1:W-:Y:S05]  /*3400*/  SYNCS.ARRIVE.TRANS64.RED.A1T0 RZ, [R4+URZ], RZ ;  /* 0x000000ff04ff79a7 */ /* 0x0003ea00081004ff */
[----:B------:R-:W-:Y:S01]  /*3410*/  IMAD.U32 R7, RZ, RZ, UR4 ;  /* 0x00000004ff077e24 */ /* 0x000fe2000f8e00ff */
[----:B------:R-:W2:Y:S04]  /*3420*/  SYNCS.PHASECHK.TRANS64.TRYWAIT P0, [UR5+0x1c0], R5 ;  /* 0x0001c005ff0075a7 */ /* 0x000ea80008001105 */
[----:B------:R-:W-:Y:S01]  /*3430*/  PRMT R6, R2, 0x654, R7 ;  /* 0x0000065402067816 */ /* 0x000fe20000000007 */
[----:B-1----:R-:W-:Y:S01]  /*3440*/  @!P2 IMAD.MOV.U32 R4, RZ, RZ, 0x10 ;  /* 0x00000010ff04a424 */ /* 0x002fe200078e00ff */
[----:B--2---:R-:W-:Y:S06]  /*3450*/  @!P0 BRA `(.L_x_63) ;  /* 0x0000004000148947 */ /* 0x004fec0003800000 */
.L_x_175:
[----:B------:R-:W-:Y:S01]  /*3460*/  ULEA UR4, UR6, UR37, 0x4 ;  /* 0x0000002506047291 */ /* 0x000fe2000f8e20ff */
[----:B------:R-:W-:Y:S01]  /*3470*/  SEL R3, R6, R3, !P2 ;  /* 0x0000000306037207 */ /* 0x000fe20005000000 */
[----:B------:R-:W-:Y:S01]  /*3480*/  UIADD3 UR5, UPT, UPT, UR5, 0x1b0, URZ ;  /* 0x000001b005057890 */ /* 0x000fe2000fffe0ff */
[----:B-1----:R-:W-:Y:S01]  /*3490*/  LEA R0, R11, UR37, 0x3 ;  /* 0x000000250b007c11 */ /* 0x002fe2000f8e18ff */
[----:B------:R-:W-:Y:S01]  /*34a0*/  UIADD3 UR4, UPT, UPT, UR4, 0x240, URZ ;  /* 0x0000024004047890 */ /* 0x000fe2000fffe0ff */
[----:B------:R-:W-:Y:S01]  /*34b0*/  SHF.L.U32 R5, R10, 0x1f, RZ ;  /* 0x0000001f0a057819 */ /* 0x000fe200000006ff */
[----:B------:R1:W-:Y:S01]  /*34c0*/  @!P2 SYNCS.ARRIVE.TRANS64.RED RZ, [R3+URZ], R4 ;  /* 0x0000000403ffa9a7 */ /* 0x0003e200080004ff */
[----:B------:R-:W-:Y:S01]  /*34d0*/  UIADD3 UR6, UPT, UPT, UR6, 0x1, URZ ;  /* 0x0000000106067890 */ /* 0x000fe2000fffe0ff */
[----:B------:R-:W-:-:S03]  /*34e0*/  VIADD R8, R8, 0x1 ;  /* 0x0000000108087836 */ /* 0x000fc60000000000 */
[----:B------:R-:W-:Y:S02]  /*34f0*/  UISETP.NE.AND UP0, UPT, UR6, 0x2, UPT ;  /* 0x000000020600788c */ /* 0x000fe4000bf05270 */
[----:B------:R-:W-:Y:S06]  /*3500*/  UGETNEXTWORKID.BROADCAST [UR4], [UR5] ;  /* 0x00000000040073ca */ /* 0x000fec0008000100 */
[----:B------:R-:W-:Y:S01]  /*3510*/  USEL UR4, URZ, 0x1, UP0 ;  /* 0x00000001ff047887 */ /* 0x000fe20008000000 */
[----:B------:R-:W-:Y:S01]  /*3520*/  ISETP.NE.AND P0, PT, R8, 0x2, PT ;  /* 0x000000020800780c */ /* 0x000fe20003f05270 */
[----:B------:R-:W-:Y:S01]  /*3530*/  USEL UR6, UR6, URZ, UP0 ;  /* 0x000000ff06067287 */ /* 0x000fe20008000000 */
[----:B------:R-:W2:Y:S03]  /*3540*/  SYNCS.PHASECHK.TRANS64.TRYWAIT P1, [R0+URZ+0x1b0], R5 ;  /* 0x0001b005000075a7 */ /* 0x000ea600080211ff */
[----:B------:R-:W-:Y:S01]  /*3550*/  LOP3.LUT R12, R12, UR4, RZ, 0x3c, !PT ;  /* 0x000000040c0c7c12 */ /* 0x000fe2000f8e3cff */
[----:B-12---:R-:W-:Y:S07]  /*3560*/  @!P1 BRA `(.L_x_64) ;  /* 0x0000003c00e89947 */ /* 0x006fee0003800000 */
.L_x_176:
[C---:B------:R-:W-:Y:S01]  /*3570*/  LEA R4, R11.reuse, UR37, 0x4 ;  /* 0x000000250b047c11 */ /* 0x040fe2000f8e20ff */
[----:B-1----:R-:W-:Y:S01]  /*3580*/  VIADD R0, R0, 0x1c0 ;  /* 0x000001c000007836 */ /* 0x002fe20000000000 */
[----:B------:R-:W-:Y:S01]  /*3590*/  SEL R8, R8, RZ, P0 ;  /* 0x000000ff08087207 */ /* 0x000fe20000000000 */
[----:B------:R-:W-:-:S03]  /*35a0*/  VIADD R11, R11, 0x1 ;  /* 0x000000010b0b7836 */ /* 0x000fc60000000000 */
[----:B------:R-:W1:Y:S01]  /*35b0*/  LDS.128 R4, [R4+0x240] ;  /* 0x0002400004047984 */ /* 0x000e620000000c00 */
[----:B------:R-:W-:Y:S02]  /*35c0*/  PRMT R0, RZ, 0x654, R0 ;  /* 0x00000654ff007816 */ /* 0x000fe40000000000 */
[C---:B------:R-:W-:Y:S01]  /*35d0*/  ISETP.NE.AND P1, PT, R11.reuse, 0x2, PT ;  /* 0x000000020b00780c */ /* 0x040fe20003f25270 */
[----:B------:R-:W-:Y:S01]  /*35e0*/  @!PT LDS RZ, [RZ] ;  /* 0x00000000fffff984 */ /* 0x000fe20000000800 */
[----:B------:R-:W-:Y:S01]  /*35f0*/  @!PT LDS RZ, [RZ] ;  /* 0x00000000fffff984 */ /* 0x000fe20000000800 */
[----:B------:R-:W-:Y:S01]  /*3600*/  @!PT LDS RZ, [RZ] ;  /* 0x00000000fffff984 */ /* 0x000fe20000000800 */
[----:B------:R-:W-:Y:S01]  /*3610*/  @!PT LDS RZ, [RZ] ;  /* 0x00000000fffff984 */ /* 0x000fe20000000800 */
[----:B------:R2:W-:Y:S06]  /*3620*/  MEMBAR.ALL.CTA ;  /* 0x0000000000007992 */ /* 0x0005ec0000008000 */
[----:B--2---:R-:W2:Y:S01]  /*3630*/  FENCE.VIEW.ASYNC.S ;  /* 0x00000000000073c6 */ /* 0x004ea20000000000 */
[----:B------:R-:W-:Y:S01]  /*3640*/  SEL R11, R11, RZ, P1 ;  /* 0x000000ff0b0b7207 */ /* 0x000fe20000800000 */
[----:B--2---:R2:W-:Y:S01]  /*3650*/  SYNCS.ARRIVE.TRANS64.RED.A1T0 RZ, [R0+URZ], RZ ;  /* 0x000000ff00ff79a7 */ /* 0x0045e200081004ff */
[----:B-1----:R-:W-:-:S02]  /*3660*/  LOP3.LUT P3, RZ, R6, 0x1, RZ, 0xc0, !PT ;  /* 0x0000000106ff7812 */ /* 0x002fc4000786c0ff */
[----:B------:R-:W-:-:S04]  /*3670*/  SEL R5, RZ, 0x1, P1 ;  /* 0x00000001ff057807 */ /* 0x000fc80000800000 */
[----:B------:R-:W-:Y:S02]  /*3680*/  LOP3.LUT R10, R10, R5, RZ, 0x3c, !PT ;  /* 0x000000050a0a7212 */ /* 0x000fe400078e3cff */
[----:B--2---:R-:W-:-:S04]  /*3690*/  SEL R0, RZ, 0x1, P0 ;  /* 0x00000001ff007807 */ /* 0x004fc80000000000 */
[----:B------:R-:W-:Y:S01]  /*36a0*/  LOP3.LUT R9, R9, R0, RZ, 0x3c, !PT ;  /* 0x0000000009097212 */ /* 0x000fe200078e3cff */
[----:B------:R-:W-:Y:S06]  /*36b0*/  @P3 BRA `(.L_x_65) ;  /* 0xfffffffc002c3947 */ /* 0x000fec000383ffff */
[----:B------:R-:W-:Y:S01]  /*36c0*/  ULEA UR5, UR6, UR37, 0x3 ;  /* 0x0000002506057291 */ /* 0x000fe2000f8e18ff */
[----:B------:R-:W-:-:S08]  /*36d0*/  SHF.L.U32 R3, R12, 0x1f, RZ ;  /* 0x0000001f0c037819 */ /* 0x000fd000000006ff */
[----:B------:R-:W1:Y:S02]  /*36e0*/  SYNCS.PHASECHK.TRANS64 P0, [UR5+0x1c0], R3 ;  /* 0x0001c003ff0075a7 */ /* 0x000e640008001005 */
[----:B-1----:R-:W-:Y:S05]  /*36f0*/  @P0 BRA `(.L_x_66) ;  /* 0x0000000000080947 */ /* 0x002fea0003800000 */
[----:B------:R-:W1:Y:S02]  /*3700*/  SYNCS.PHASECHK.TRANS64.TRYWAIT P0, [UR5+0x1c0], R3 ;  /* 0x0001c003ff0075a7 */ /* 0x000e640008001105 */
[----:B-1----:R-:W-:Y:S05]  /*3710*/  @!P0 BRA `(.L_x_67) ;  /* 0x0000003c00908947 */ /* 0x002fea0003800000 */
.L_x_66:
[----:B------:R-:W-:-:S04]  /*3720*/  UIADD3 UR4, UPT, UPT, UR6, 0x1, URZ ;  /* 0x0000000106047890 */ /* 0x000fc8000fffe0ff */
[----:B------:R-:W-:-:S04]  /*3730*/  UISETP.NE.AND UP0, UPT, UR4, 0x2, UPT ;  /* 0x000000020400788c */ /* 0x000fc8000bf05270 */
[----:B------:R-:W-:Y:S02]  /*3740*/  USEL UR7, URZ, 0x1, UP0 ;  /* 0x00000001ff077887 */ /* 0x000fe40008000000 */
[----:B------:R-:W-:-:S04]  /*3750*/  USEL UR4, UR4, URZ, UP0 ;  /* 0x000000ff04047287 */ /* 0x000fc80008000000 */
[----:B------:R-:W-:Y:S01]  /*3760*/  ULEA UR4, UR4, UR37, 0x3 ;  /* 0x0000002504047291 */ /* 0x000fe2000f8e18ff */
[----:B-1----:R-:W-:-:S04]  /*3770*/  LOP3.LUT R3, R12, UR7, RZ, 0x3c, !PT ;  /* 0x000000070c037c12 */ /* 0x002fc8000f8e3cff */
[----:B------:R-:W-:-:S04]  /*3780*/  SHF.L.U32 R0, R3, 0x1f, RZ ;  /* 0x0000001f03007819 */ /* 0x000fc800000006ff */
[----:B------:R-:W1:Y:S02]  /*3790*/  SYNCS.PHASECHK.TRANS64 P0, [UR4+0x1c0], R0 ;  /* 0x0001c000ff0075a7 */ /* 0x000e640008001004 */
[----:B-1----:R-:W-:Y:S05]  /*37a0*/  @P0 EXIT ;  /* 0x000000000000094d */ /* 0x002fea0003800000 */
[----:B------:R-:W-:Y:S02]  /*37b0*/  SHF.L.U32 R3, R3, 0x1f, RZ ;  /* 0x0000001f03037819 */ /* 0x000fe400000006ff */
[----:B------:R-:W-:-:S07]  /*37c0*/  MOV R0, UR4 ;  /* 0x0000000400007c02 */ /* 0x000fce0008000f00 */
.L_x_68:
[----:B-1----:R1:W2:Y:S02]  /*37d0*/  SYNCS.PHASECHK.TRANS64.TRYWAIT P0, [R0+URZ+0x1c0], R3 ;  /* 0x0001c003000075a7 */ /* 0x0022a400080011ff */
[----:B--2---:R-:W-:Y:S05]  /*37e0*/  @!P0 NANOSLEEP.SYNCS 0x989680 ;  /* 0x009896800000895d */ /* 0x004fea0003900000 */
[----:B------:R-:W2:Y:S02]  /*37f0*/  @!P0 SYNCS.PHASECHK.TRANS64 P0, [R0+URZ+0x1c0], R3 ;  /* 0x0001c003000085a7 */ /* 0x000ea400080010ff */
[----:B--2---:R-:W-:Y:S05]  /*3800*/  @P0 EXIT ;  /* 0x000000000000094d */ /* 0x004fea0003800000 */
[----:B------:R-:W-:Y:S05]  /*3810*/  BRA `(.L_x_68) ;  /* 0xfffffffc00ec7947 */ /* 0x000fea000383ffff */
.L_x_61:
[----:B------:R-:W-:-:S09]  /*3820*/  UISETP.NE.AND UP1, UPT, UR8, URZ, UPT ;  /* 0x000000ff0800728c */ /* 0x000fd2000bf25270 */
[----:B------:R-:W-:Y:S05]  /*3830*/  BRA.U UP1, `(.L_x_69) ;  /* 0x0000000d01c87547 */ /* 0x000fea000b800000 */
[----:B------:R-:W-:Y:S01]  /*3840*/  UMOV UR4, 0x40 ;  /* 0x0000004000047882 */ /* 0x000fe20000000000 */
[----:B------:R-:W-:Y:S01]  /*3850*/  NOP ;  /* 0x0000000000007918 */ /* 0x000fe20000000000 */
[----:B------:R-:W-:Y:S01]  /*3860*/  ULEA UR4, UR37, UR4, 0x18 ;  /* 0x0000000425047291 */ /* 0x000fe2000f8ec0ff */
[----:B------:R-:W-:Y:S02]  /*3870*/  UMOV UR5, 0x400 ;  /* 0x0000040000057882 */ /* 0x000fe40000000000 */
[----:B------:R-:W-:-:S06]  /*3880*/  ULEA UR37, UR37, UR5, 0x18 ;  /* 0x0000000525257291 */ /* 0x000fcc000f8ec0ff */
[----:B------:R-:W1:Y:S02]  /*3890*/  LDS.U8 R0, [UR4+0x1c] ;  /* 0x00001c04ff007984 */ /* 0x000e640008000000 */
[----:B-1----:R-:W-:-:S13]  /*38a0*/  ISETP.NE.AND P0, PT, R0, RZ, PT ;  /* 0x000000ff0000720c */ /* 0x002fda0003f05270 */
[----:B------:R-:W-:Y:S05]  /*38b0*/  @P0 BRA `(.L_x_70) ;  /* 0x0000000000580947 */ /* 0x000fea0003800000 */
[----:B------:R-:W-:-:S13]  /*38c0*/  ELECT P0, URZ, PT ;  /* 0x0000000000ff782f */ /* 0x000fda0003800000 */
[----:B------:R-:W-:Y:S05]  /*38d0*/  @!P0 BRA `(.L_x_71) ;  /* 0x0000000000608947 */ /* 0x000fea0003800000 */
[----:B------:R-:W-:Y:S01]  /*38e0*/  UMOV UR5, 0x10 ;  /* 0x0000001000057882 */ /* 0x000fe20000000000 */
[----:B------:R-:W-:Y:S01]  /*38f0*/  HFMA2 R0, -RZ, RZ, 0, 5.9604644775390625e-08 ;  /* 0x00000001ff007431 */ /* 0x000fe200000001ff */
[----:B------:R-:W-:-:S03]  /*3900*/  MOV R2, 0xffff ;  /* 0x0000ffff00027802 */ /* 0x000fc60000000f00 */
[----:B------:R-:W-:Y:S04]  /*3910*/  DEPBAR.LE SB1, 0x36 ;  /* 0x00009d800000791a */ /* 0x000fe80000000000 */
[----:B------:R-:W1:Y:S02]  /*3920*/  UTCATOMSWS.FIND_AND_SET.ALIGN UP0, UR5, UR5 ;  /* 0x00000005000575e3 */ /* 0x000e640008000800 */
[----:B-1----:R-:W-:Y:S01]  /*3930*/  MOV R3, UR5 ;  /* 0x0000000500037c02 */ /* 0x002fe20008000f00 */
[----:B------:R-:W-:Y:S06]  /*3940*/  BRA.U UP0, `(.L_x_72) ;  /* 0x0000000100187547 */ /* 0x000fec000b800000 */
.L_x_73:
[----:B------:R-:W-:Y:S05]  /*3950*/  NANOSLEEP 0x64 ;  /* 0x000000640000795d */ /* 0x000fea0003800000 */
[----:B------:R-:W-:-:S05]  /*3960*/  UMOV UR5, 0x10 ;  /* 0x0000001000057882 */ /* 0x000fca0000000000 */
[----:B------:R-:W-:Y:S04]  /*3970*/  DEPBAR.LE SB1, 0x36 ;  /* 0x00009d800000791a */ /* 0x000fe80000000000 */
[----:B------:R-:W1:Y:S02]  /*3980*/  UTCATOMSWS.FIND_AND_SET.ALIGN UP0, UR5, UR5 ;  /* 0x00000005000575e3 */ /* 0x000e640008000800 */
[----:B-1----:R-:W-:Y:S01]  /*3990*/  MOV R3, UR5 ;  /* 0x0000000500037c02 */ /* 0x002fe20008000f00 */
[----:B------:R-:W-:Y:S05]  /*39a0*/  BRA.U !UP0, `(.L_x_73) ;  /* 0xfffffffd08e87547 */ /* 0x000fea000b83ffff */
.L_x_72:
[-C--:B------:R-:W-:Y:S02]  /*39b0*/  SHF.L.U32 R2, R2, R3.reuse, RZ ;  /* 0x0000000302027219 */ /* 0x080fe400000006ff */
[----:B------:R-:W-:Y:S01]  /*39c0*/  SHF.L.U32 R0, R0, R3, RZ ;  /* 0x0000000300007219 */ /* 0x000fe200000006ff */
[----:B------:R-:W-:Y:S02]  /*39d0*/  IMAD.SHL.U32 R3, R3, 0x20, RZ ;  /* 0x0000002003037824 */ /* 0x000fe400078e00ff */
[----:B------:R1:W-:Y:S04]  /*39e0*/  ATOMS.OR RZ, [UR4+0x14], R2 ;  /* 0x00001402ffff798c */ /* 0x0003e8000b000004 */
[----:B------:R1:W-:Y:S04]  /*39f0*/  ATOMS.OR RZ, [UR4+0x18], R0 ;  /* 0x00001800ffff798c */ /* 0x0003e8000b000004 */
[----:B------:R1:W-:Y:S01]  /*3a00*/  STS [UR37+0x260], R3 ;  /* 0x00026003ff007988 */ /* 0x0003e20008000825 */
[----:B------:R-:W-:Y:S05]  /*3a10*/  BRA `(.L_x_71) ;  /* 0x0000000000107947 */ /* 0x000fea0003800000 */
.L_x_70:
[----:B------:R-:W-:Y:S02]  /*3a20*/  MOV R0, 0xffffffff ;  /* 0xffffffff00007802 */ /* 0x000fe40000000f00 */
[----:B------:R-:W-:-:S03]  /*3a30*/  MOV R2, 0x3a60 ;  /* 0x00003a6000027802 */ /* 0x000fc60000000f00 */
[----:B------:R1:W-:Y:S04]  /*3a40*/  STS [UR37+0x260], R0 ;  /* 0x00026000ff007988 */ /* 0x0003e80008000825 */
[----:B-1-3-5:R-:W-:Y:S05]  /*3a50*/  CALL.REL.NOINC `($__internal_1_$__cuda_sm10x_tcgen05_guardrail_trap_phase_invalid_during_alloc) ;  /* 0x0000004000207944 */ /* 0x02afea0003c00000 */
.L_x_71:
[----:B------:R-:W-:Y:S05]  /*3a60*/  WARPSYNC.ALL ;  /* 0x0000000000007948 */ /* 0x000fea0003800000 */
[----:B------:R-:W2:Y:S01]  /*3a70*/  S2UR UR5, SR_CgaCtaId ;  /* 0x00000000000579c3 */ /* 0x000ea20000008800 */
[----:B------:R-:W-:Y:S01]  /*3a80*/  UMOV UR4, 0x400 ;  /* 0x0000040000047882 */ /* 0x000fe20000000000 */
[----:B------:R-:W-:-:S06]  /*3a90*/  NOP ;  /* 0x0000000000007918 */ /* 0x000fcc0000000000 */
[----:B------:R-:W-:Y:S06]  /*3aa0*/  BAR.ARV 0x6, 0xa0 ;  /* 0x0182800000007b1d */ /* 0x000fec0000002000 */
[----:B------:R-:W4:Y:S01]  /*3ab0*/  LDCU UR7, c[0x0][0x38c] ;  /* 0x00007180ff0777ac */ /* 0x000f220008000800 */
[----:B------:R-:W-:Y:S01]  /*3ac0*/  IMAD.MOV.U32 R11, RZ, RZ, 0x1 ;  /* 0x00000001ff0b7424 */ /* 0x000fe200078e00ff */
[----:B------:R-:W-:Y:S01]  /*3ad0*/  CS2R R8, SRZ ;  /* 0x0000000000087805 */ /* 0x000fe2000001ff00 */
[----:B------:R-:W-:Y:S01]  /*3ae0*/  IMAD.MOV.U32 R10, RZ, RZ, RZ ;  /* 0x000000ffff0a7224 */ /* 0x000fe200078e00ff */
[----:B------:R-:W3:Y:S01]  /*3af0*/  LDCU UR6, c[0x0][0x38c] ;  /* 0x00007180ff0677ac */ /* 0x000ee20008000800 */
[----:B------:R-:W-:Y:S01]  /*3b00*/  UMOV UR14, URZ ;  /* 0x000000ff000e7c82 */ /* 0x000fe20008000000 */
[----:B------:R-:W-:Y:S01]  /*3b10*/  UMOV UR13, URZ ;  /* 0x000000ff000d7c82 */ /* 0x000fe20008000000 */
[----:B--2---:R-:W-:Y:S01]  /*3b20*/  ULEA UR5, UR5, UR4, 0x18 ;  /* 0x0000000405057291 */ /* 0x004fe2000f8ec0ff */
[----:B------:R-:W-:Y:S01]  /*3b30*/  UMOV UR24, 0x0 ;  /* 0x0000000000187882 */ /* 0x000fe20000000000 */
[----:B------:R-:W-:-:S02]  /*3b40*/  UMOV UR25, 0x4028490 ;  /* 0x0402849000197882 */ /* 0x000fc40000000000 */
[----:B------:R-:W-:Y:S02]  /*3b50*/  UIADD3 UR10, UPT, UPT, UR5, 0x31400, URZ ;  /* 0x00031400050a7890 */ /* 0x000fe4000fffe0ff */
[----:B------:R-:W-:Y:S02]  /*3b60*/  UIADD3 UR15, UPT, UPT, UR5, 0x1400, URZ ;  /* 0x00001400050f7890 */ /* 0x000fe4000fffe0ff */
[----:B----4-:R-:W-:Y:S01]  /*3b70*/  UIADD3 UR7, UPT, UPT, UR7, 0x3f, URZ ;  /* 0x0000003f07077890 */ /* 0x010fe2000fffe0ff */
[----:B-1----:R-:W1:Y:S01]  /*3b80*/  LDS R0, [UR5+0x260] ;  /* 0x00026005ff007984 */ /* 0x002e620008000800 */
[----:B------:R-:W-:Y:S02]  /*3b90*/  USHF.R.U32.HI UR10, URZ, 0x4, UR10 ;  /* 0x00000004ff0a7899 */ /* 0x000fe4000801160a */
[----:B------:R-:W-:Y:S02]  /*3ba0*/  USHF.R.S32.HI UR4, URZ, 0x1f, UR7 ;  /* 0x0000001fff047899 */ /* 0x000fe40008011407 */
[----:B------:R-:W-:-:S02]  /*3bb0*/  USHF.R.U32.HI UR15, URZ, 0x4, UR15 ;  /* 0x00000004ff0f7899 */ /* 0x000fc4000801160f */
[----:B------:R-:W-:Y:S02]  /*3bc0*/  ULEA.HI UR4, UR4, UR7, URZ, 0x6 ;  /* 0x0000000704047291 */ /* 0x000fe4000f8f30ff */
[----:B------:R-:W-:Y:S02]  /*3bd0*/  ULOP3.LUT UR10, UR10, 0x3fff, URZ, 0xc0, !UPT ;  /* 0x00003fff0a0a7892 */ /* 0x000fe4000f8ec0ff */
[----:B------:R-:W-:Y:S01]  /*3be0*/  USHF.R.S32.HI UR4, URZ, 0x6, UR4 ;  /* 0x00000006ff047899 */ /* 0x000fe20008011404 */
[----:B------:R-:W-:Y:S01]  /*3bf0*/  UMOV UR22, 0x0 ;  /* 0x0000000000167882 */ /* 0x000fe20000000000 */
[----:B------:R-:W-:Y:S02]  /*3c00*/  UMOV UR23, 0x4028490 ;  /* 0x0402849000177882 */ /* 0x000fe40000000000 */
[----:B------:R-:W-:Y:S02]  /*3c10*/  UISETP.LT.AND UP0, UPT, UR4, 0x1, UPT ;  /* 0x000000010400788c */ /* 0x000fe4000bf01270 */
[----:B------:R-:W-:-:S02]  /*3c20*/  ULOP3.LUT UR15, UR15, 0x3fff, URZ, 0xc0, !UPT ;  /* 0x00003fff0f0f7892 */ /* 0x000fc4000f8ec0ff */
[----:B------:R-:W-:Y:S02]  /*3c30*/  USEL UR9, UR4, 0x1, !UP0 ;  /* 0x0000000104097887 */ /* 0x000fe4000c000000 */
[----:B------:R-:W-:Y:S02]  /*3c40*/  ULOP3.LUT UR10, UR10, 0x10000, URZ, 0xfc, !UPT ;  /* 0x000100000a0a7892 */ /* 0x000fe4000f8efcff */
[----:B------:R-:W-:Y:S02]  /*3c50*/  UIADD3 UR9, UPT, UPT, -UR9, URZ, URZ ;  /* 0x000000ff09097290 */ /* 0x000fe4000fffe1ff */
[----:B---3--:R-:W-:Y:S01]  /*3c60*/  UISETP.GE.AND UP3, UPT, UR6, 0x1, UPT ;  /* 0x000000010600788c */ /* 0x008fe2000bf66270 */
[----:B------:R-:W-:Y:S01]  /*3c70*/  UMOV UR20, 0x0 ;  /* 0x0000000000147882 */ /* 0x000fe20000000000 */
[----:B------:R-:W-:Y:S01]  /*3c80*/  UMOV UR21, 0x4028490 ;  /* 0x0402849000157882 */ /* 0x000fe20000000000 */
[----:B------:R-:W-:Y:S01]  /*3c90*/  UMOV UR18, 0x0 ;  /* 0x0000000000127882 */ /* 0x000fe20000000000 */
[----:B------:R-:W-:Y:S01]  /*3ca0*/  UMOV UR19, 0x4028490 ;  /* 0x0402849000137882 */ /* 0x000fe20000000000 */
[----:B-1----:R-:W-:-:S15]  /*3cb0*/  R2UR UR16, R0 ;  /* 0x00000000001072ca */ /* 0x002fde00000e0000 */
.L_x_80:
[----:B------:R-:W-:Y:S02]  /*3cc0*/  LEA R0, R10, UR5, 0x3 ;  /* 0x000000050a007c11 */ /* 0x000fe4000f8e18ff */
[----:B------:R-:W-:Y:S02]  /*3cd0*/  SHF.L.U32 R5, R9, 0x1f, RZ ;  /* 0x0000001f09057819 */ /* 0x000fe400000006ff */
[----:B------:R-:W-:Y:S01]  /*3ce0*/  PLOP3.LUT P0, PT, PT, PT, UP3, 0x80, 0x8 ;  /* 0x000000000008781c */ /* 0x000fe20003f0f038 */
[----:B------:R-:W-:Y:S01]  /*3cf0*/  VIADD R3, R0, 0x1c0 ;  /* 0x000001c000037836 */ /* 0x000fe20000000000 */
[----:B-1----:R-:W1:Y:S02]  /*3d00*/  SYNCS.PHASECHK.TRANS64.TRYWAIT P1, [R0+URZ+0x1b0], R5 ;  /* 0x0001b005000075a7 */ /* 0x002e6400080211ff */
[----:B-1-3--:R-:W-:Y:S09]  /*3d10*/  @!P1 BRA `(.L_x_74) ;  /* 0x0000003800289947 */ /* 0x00aff20003800000 */
.L_x_178:
[----:B------:R-:W-:Y:S01]  /*3d20*/  LEA R4, R10, UR5, 0x4 ;  /* 0x000000050a047c11 */ /* 0x000fe2000f8e20ff */
[----:B------:R-:W-:Y:S01]  /*3d30*/  @UP3 ULEA UR6, UR13, UR5, 0x3 ;  /* 0x000000050d063291 */ /* 0x000fe2000f8e18ff */
[----:B------:R-:W-:Y:S01]  /*3d40*/  PLOP3.LUT P2, PT, PT, PT, PT, 0x80, 0x8 ;  /* 0x000000000008781c */ /* 0x000fe20003f4f070 */
[----:B------:R-:W-:Y:S01]  /*3d50*/  ULEA UR7, UR14, UR5, 0x3 ;  /* 0x000000050e077291 */ /* 0x000fe2000f8e18ff */
[----:B------:R-:W-:Y:S02]  /*3d60*/  PRMT R3, RZ, 0x654, R3 ;  /* 0x00000654ff037816 */ /* 0x000fe40000000003 */
[----:B-1----:R-:W1:Y:S01]  /*3d70*/  LDS.128 R4, [R4+0x240] ;  /* 0x0002400004047984 */ /* 0x002e620000000c00 */
[----:B------:R-:W-:Y:S02]  /*3d80*/  @P0 SHF.L.U32 R2, R8, 0x1f, RZ ;  /* 0x0000001f08020819 */ /* 0x000fe400000006ff */
[----:B------:R-:W-:Y:S01]  /*3d90*/  SHF.L.U32 R0, R11, 0x1f, RZ ;  /* 0x0000001f0b007819 */ /* 0x000fe200000006ff */
[----:B------:R-:W-:Y:S01]  /*3da0*/  @!PT LDS RZ, [RZ] ;  /* 0x00000000fffff984 */ /* 0x000fe20000000800 */
[----:B------:R-:W-:Y:S01]  /*3db0*/  @!PT LDS RZ, [RZ] ;  /* 0x00000000fffff984 */ /* 0x000fe20000000800 */
[----:B------:R-:W-:Y:S01]  /*3dc0*/  @!PT LDS RZ, [RZ] ;  /* 0x00000000fffff984 */ /* 0x000fe20000000800 */
[----:B------:R-:W-:Y:S01]  /*3dd0*/  @!PT LDS RZ, [RZ] ;  /* 0x00000000fffff984 */ /* 0x000fe20000000800 */
[----:B------:R2:W-:Y:S06]  /*3de0*/  MEMBAR.ALL.CTA ;  /* 0x0000000000007992 */ /* 0x0005ec0000008000 */
[----:B--2---:R-:W2:Y:S02]  /*3df0*/  FENCE.VIEW.ASYNC.S ;  /* 0x00000000000073c6 */ /* 0x004ea40000000000 */
[----:B--2---:R2:W-:Y:S01]  /*3e00*/  SYNCS.ARRIVE.TRANS64.RED.A1T0 RZ, [R3+URZ], RZ ;  /* 0x000000ff03ff79a7 */ /* 0x0045e200081004ff */
[----:B------:R2:W3:Y:S01]  /*3e10*/  @P0 SYNCS.PHASECHK.TRANS64.TRYWAIT P2, [UR6], R2 ;  /* 0x00000002ff0005a7 */ /* 0x0004e20008041106 */
[----:B------:R-:W-:Y:S01]  /*3e20*/  ULEA.HI UR6, UR14, UR14, URZ, 0x1 ;  /* 0x0000000e0e067291 */ /* 0x000fe2000f8f08ff */
[----:B-1----:R-:W-:-:S03]  /*3e30*/  LOP3.LUT P1, RZ, R6, 0x1, RZ, 0xc0, !PT ;  /* 0x0000000106ff7812 */ /* 0x002fc6000782c0ff */
[----:B------:R-:W-:Y:S02]  /*3e40*/  USHF.L.U32 UR8, UR6, 0x2, URZ ;  /* 0x0000000206087899 */ /* 0x000fe400080006ff */
[----:B------:R-:W-:Y:S02]  /*3e50*/  ULOP3.LUT UR6, UR6, 0xffe, URZ, 0xc0, !UPT ;  /* 0x00000ffe06067892 */ /* 0x000fe4000f8ec0ff */
[----:B------:R-:W-:Y:S02]  /*3e60*/  ULOP3.LUT UR8, UR8, 0xfffffff8, URZ, 0xc0, !UPT ;  /* 0xfffffff808087892 */ /* 0x000fe4000f8ec0ff */
[----:B------:R-:W-:Y:S02]  /*3e70*/  UIADD3 UR6, UPT, UPT, -UR6, UR14, URZ ;  /* 0x0000000e06067290 */ /* 0x000fe4000fffe1ff */
[----:B------:R-:W-:Y:S01]  /*3e80*/  UIADD3 UR8, UPT, UPT, UR16, UR8, URZ ;  /* 0x0000000810087290 */ /* 0x000fe2000fffe0ff */
[----:B------:R-:W1:Y:S03]  /*3e90*/  SYNCS.PHASECHK.TRANS64.TRYWAIT P0, [UR7+0x1f0], R0 ;  /* 0x0001f000ff0075a7 */ /* 0x000e660008001107 */
[----:B------:R-:W-:Y:S01]  /*3ea0*/  ULEA UR8, UR6, UR8, 0x14 ;  /* 0x0000000806087291 */ /* 0x000fe2000f8ea0ff */
[----:B-123--:R-:W-:Y:S11]  /*3eb0*/  @!P0 BRA `(.L_x_75) ;  /* 0x0000003400d48947 */ /* 0x00eff60003800000 */
.L_x_180:
[----:B------:R-:W-:Y:S01]  /*3ec0*/  IADD3 R10, PT, PT, R10, 0x1, RZ ;  /* 0x000000010a0a7810 */ /* 0x000fe20007ffe0ff */
[----:B------:R-:W-:Y:S06]  /*3ed0*/  BRA.U !UP3, `(.L_x_76) ;  /* 0x000000010bc07547 */ /* 0x000fec000b800000 */
[----:B------:R-:W-:Y:S01]  /*3ee0*/  UPLOP3.LUT UP4, UPT, UPT, UPT, UPT, 0x40, 0x4 ;  /* 0x000000000004789c */ /* 0x000fe20003f8e870 */
[----:B------:R-:W-:Y:S01]  /*3ef0*/  UMOV UR12, UR9 ;  /* 0x00000009000c7c82 */ /* 0x000fe20008000000 */
[----:B------:R-:W-:Y:S01]  /*3f00*/  UMOV UR11, UR4 ;  /* 0x00000004000b7c82 */ /* 0x000fe20008000000 */
[----:B------:R-:W-:-:S08]  /*3f10*/  UMOV UR17, UR13 ;  /* 0x0000000d00117c82 */ /* 0x000fd00008000000 */
.L_x_79:
[----:B------:R-:W-:Y:S02]  /*3f20*/  UIADD3 UR12, UPT, UPT, UR12, 0x1, URZ ;  /* 0x000000010c0c7890 */ /* 0x000fe4000fffe0ff */
[----:B--2---:R-:W-:Y:S02]  /*3f30*/  ULEA UR6, UR17, UR5, 0x3 ;  /* 0x0000000511067291 */ /* 0x004fe4000f8e18ff */
[----:B------:R-:W-:Y:S01]  /*3f40*/  UISETP.NE.AND UP0, UPT, UR12, URZ, UPT ;  /* 0x000000ff0c00728c */ /* 0x000fe2000bf05270 */
[----:B---3--:R-:W-:Y:S10]  /*3f50*/  @P2 BRA `(.L_x_77) ;  /* 0x00000000000c2947 */ /* 0x008ff40003800000 */
[----:B-1----:R-:W-:Y:S04]  /*3f60*/  SHF.L.U32 R3, R8, 0x1f, RZ ;  /* 0x0000001f08037819 */ /* 0x002fe800000006ff */
[----:B------:R-:W1:Y:S02]  /*3f70*/  SYNCS.PHASECHK.TRANS64.TRYWAIT P0, [UR6], R3 ;  /* 0x00000003ff0075a7 */ /* 0x000e640008001106 */
[----:B-1----:R-:W-:Y:S05]  /*3f80*/  @!P0 BRA `(.L_x_78) ;  /* 0x0000003400b88947 */ /* 0x002fea0003800000 */
.L_x_77:
[----:B------:R-:W-:Y:S01]  /*3f90*/  UISETP.NE.AND UP1, UPT, UR11, 0x1, UPT ;  /* 0x000000010b00788c */ /* 0x000fe2000bf25270 */
[----:B------:R-:W-:Y:S01]  /*3fa0*/  PLOP3.LUT P2, PT, PT, PT, PT, 0x80, 0x8 ;  /* 0x000000000008781c */ /* 0x000fe20003f4f070 */
[----:B------:R-:W-:Y:S02]  /*3fb0*/  UIADD3 UR13, UPT, UPT, UR17, 0x1, URZ ;  /* 0x00000001110d7890 */ /* 0x000fe4000fffe0ff */
[----:B------:R-:W-:Y:S02]  /*3fc0*/  ULEA UR28, UR17, UR15, 0x9 ;  /* 0x0000000f111c7291 */ /* 0x000fe4000f8e48ff */
[----:B------:R-:W-:Y:S01]  /*3fd0*/  UISETP.NE.AND UP2, UPT, UR13, 0x18, UPT ;  /* 0x000000180d00788c */ /* 0x000fe2000bf45270 */
[----:B------:R-:W-:Y:S01]  /*3fe0*/  PLOP3.LUT P0, PT, PT, PT, UP1, 0x80, 0x8 ;  /* 0x000000000008781c */ /* 0x000fe20003f0f018 */
[----:B------:R-:W-:Y:S02]  /*3ff0*/  UIADD3 UR40, UPT, UPT, UR28, 0x80, URZ ;  /* 0x000000801c287890 */ /* 0x000fe4000fffe0ff */
[----:B------:R-:W-:Y:S02]  /*4000*/  USEL UR27, URZ, 0x1, UP2 ;  /* 0x00000001ff1b7887 */ /* 0x000fe40009000000 */
[----:B------:R-:W-:Y:S02]  /*4010*/  USEL UR13, UR13, URZ, UP2 ;  /* 0x000000ff0d0d7287 */ /* 0x000fe40009000000 */
[----:B------:R-:W-:Y:S02]  /*4020*/  UIADD3 UR36, UPT, UPT, UR28, 0x100, URZ ;  /* 0x000001001c247890 */ /* 0x000fe4000fffe0ff */
[----:B------:R-:W-:Y:S01]  /*4030*/  @UP1 ULEA UR26, UR13, UR5, 0x3 ;  /* 0x000000050d1a1291 */ /* 0x000fe2000f8e18ff */
[----:B------:R-:W-:Y:S01]  /*4040*/  LOP3.LUT R8, R8, UR27, RZ, 0x3c, !PT ;  /* 0x0000001b08087c12 */ /* 0x000fe2000f8e3cff */
[----:B------:R-:W-:Y:S02]  /*4050*/  UIADD3 UR32, UPT, UPT, UR28, 0x180, URZ ;  /* 0x000001801c207890 */ /* 0x000fe4000fffe0ff */
[----:B------:R-:W-:Y:S01]  /*4060*/  UIADD3 UR6, UPT, UPT, UR6, 0xc0, URZ ;  /* 0x000000c006067890 */ /* 0x000fe2000fffe0ff */
[----:B-1----:R-:W-:Y:S01]  /*4070*/  @P0 SHF.L.U32 R0, R8, 0x1f, RZ ;  /* 0x0000001f08000819 */ /* 0x002fe200000006ff */
[----:B------:R-:W-:Y:S01]  /*4080*/  UIADD3 UR11, UPT, UPT, UR11, -0x1, URZ ;  /* 0xffffffff0b0b7890 */ /* 0x000fe2000fffe0ff */
[----:B------:R-:W-:Y:S02]  /*4090*/  UMOV UR29, 0x40004040 ;  /* 0x40004040001d7882 */ /* 0x000fe40000000000 */
[----:B------:R2:W3:Y:S01]  /*40a0*/  @P0 SYNCS.PHASECHK.TRANS64.TRYWAIT P2, [UR26], R0 ;  /* 0x00000000ff0005a7 */ /* 0x0004e2000804111a */
[----:B------:R-:W-:Y:S01]  /*40b0*/  ULEA UR26, UR17, UR10, 0x6 ;  /* 0x0000000a111a7291 */ /* 0x000fe2000f8e30ff */
[----:B------:R-:W-:Y:S01]  /*40c0*/  UMOV UR27, 0x40004000 ;  /* 0x40004000001b7882 */ /* 0x000fe20000000000 */
[----:B------:R-:W-:Y:S02]  /*40d0*/  UMOV UR41, 0x40004040 ;  /* 0x4000404000297882 */ /* 0x000fe40000000000 */
[----:B------:R-:W-:Y:S02]  /*40e0*/  UIADD3 UR38, UPT, UPT, UR26, 0x2, URZ ;  /* 0x000000021a267890 */ /* 0x000fe4000fffe0ff */
[----:B------:R-:W-:Y:S02]  /*40f0*/  UIADD3 UR34, UPT, UPT, UR26, 0x4, URZ ;  /* 0x000000041a227890 */ /* 0x000fe4000fffe0ff */
[----:B------:R-:W-:Y:S01]  /*4100*/  UIADD3 UR30, UPT, UPT, UR26, 0x6, URZ ;  /* 0x000000061a1e7890 */ /* 0x000fe2000fffe0ff */
[----:B------:R2:W-:Y:S01]  /*4110*/  UTCHMMA gdesc[UR28], gdesc[UR26], tmem[UR8], tmem[UR24], idesc[UR25], UP4 ;  /* 0x00ff181a1c0075ea */ /* 0x0005e2000a000008 */
[----:B------:R-:W-:Y:S01]  /*4120*/  UPLOP3.LUT UP4, UPT, UPT, UPT, UPT, 0x80, 0x8 ;  /* 0x000000000008789c */ /* 0x000fe20003f8f070 */
[----:B------:R-:W-:Y:S01]  /*4130*/  UMOV UR39, 0x40004000 ;  /* 0x4000400000277882 */ /* 0x000fe20000000000 */
[----:B------:R-:W-:Y:S01]  /*4140*/  UMOV UR37, 0x40004040 ;  /* 0x4000404000257882 */ /* 0x000fe20000000000 */
[----:B------:R2:W-:Y:S01]  /*4150*/  UTCHMMA gdesc[UR40], gdesc[UR38], tmem[UR8], tmem[UR22], idesc[UR23], UPT ;  /* 0x00ff1626280075ea */ /* 0x0005e2000b800008 */
[----:B------:R-:W-:Y:S01]  /*4160*/  UMOV UR35, 0x40004000 ;  /* 0x4000400000237882 */ /* 0x000fe20000000000 */
[----:B------:R-:W-:Y:S01]  /*4170*/  UMOV UR33, 0x40004040 ;  /* 0x4000404000217882 */ /* 0x000fe20000000000 */
[----:B------:R-:W-:Y:S01]  /*4180*/  UMOV UR31, 0x40004000 ;  /* 0x40004000001f7882 */ /* 0x000fe20000000000 */
[----:B------:R2:W-:Y:S01]  /*4190*/  UTCHMMA gdesc[UR36], gdesc[UR34], tmem[UR8], tmem[UR20], idesc[UR21], UPT ;  /* 0x00ff1422240075ea */ /* 0x0005e2000b800008 */
[----:B------:R2:W-:Y:S01]  /*41a0*/  UTCHMMA gdesc[UR32], gdesc[UR30], tmem[UR8], tmem[UR18], idesc[UR19], UPT ;  /* 0x00ff121e200075ea */ /* 0x0005e2000b800008 */
[----:B------:R2:W-:Y:S01]  /*41b0*/  UTCBAR [UR6], URZ ;  /* 0x000000ff060073e9 */ /* 0x0005e200080000ff */
[----:B------:R-:W-:Y:S01]  /*41c0*/  UMOV UR17, UR13 ;  /* 0x0000000d00117c82 */ /* 0x000fe20008000000 */
[----:B------:R-:W-:Y:S05]  /*41d0*/  BRA.U UP0, `(.L_x_79) ;  /* 0xfffffffd00507547 */ /* 0x000fea000b83ffff */
.L_x_76:
[----:B------:R-:W-:Y:S01]  /*41e0*/  UIADD3 UR14, UPT, UPT, UR14, 0x1, URZ ;  /* 0x000000010e0e7890 */ /* 0x000fe2000fffe0ff */
[C---:B------:R-:W-:Y:S01]  /*41f0*/  ISETP.NE.AND P0, PT, R10.reuse, 0x2, PT ;  /* 0x000000020a00780c */ /* 0x040fe20003f05270 */
[----:B------:R-:W-:Y:S02]  /*4200*/  UIADD3 UR7, UPT, UPT, UR7, 0x1d0, URZ ;  /* 0x000001d007077890 */ /* 0x000fe4000fffe0ff */
[----:B------:R-:W-:Y:S01]  /*4210*/  UISETP.NE.AND UP0, UPT, UR14, 0x4, UPT ;  /* 0x000000040e00788c */ /* 0x000fe2000bf05270 */
[----:B-12---:R-:W-:Y:S02]  /*4220*/  SEL R0, RZ, 0x1, P0 ;  /* 0x00000001ff007807 */ /* 0x006fe40000000000 */
[----:B------:R-:W-:Y:S01]  /*4230*/  SEL R10, R10, RZ, P0 ;  /* 0x000000ff0a0a7207 */ /* 0x000fe20000000000 */
[----:B------:R-:W-:Y:S01]  /*4240*/  USEL UR6, URZ, 0x1, UP0 ;  /* 0x00000001ff067887 */ /* 0x000fe20008000000 */
[----:B------:R-:W-:Y:S01]  /*4250*/  LOP3.LUT R9, R9, R0, RZ, 0x3c, !PT ;  /* 0x0000000009097212 */ /* 0x000fe200078e3cff */
[----:B------:R-:W-:Y:S01]  /*4260*/  USEL UR14, UR14, URZ, UP0 ;  /* 0x000000ff0e0e7287 */ /* 0x000fe20008000000 */
[----:B------:R1:W-:Y:S03]  /*4270*/  UTCBAR [UR7], URZ ;  /* 0x000000ff070073e9 */ /* 0x0003e600080000ff */
[----:B------:R-:W-:Y:S01]  /*4280*/  LOP3.LUT R11, R11, UR6, RZ, 0x3c, !PT ;  /* 0x000000060b0b7c12 */ /* 0x000fe2000f8e3cff */
[----:B------:R-:W-:Y:S07]  /*4290*/  @P1 BRA `(.L_x_80) ;  /* 0xfffffff800881947 */ /* 0x000fee000383ffff */
[----:B------:R-:W2:Y:S01]  /*42a0*/  S2UR UR4, SR_CgaCtaId ;  /* 0x00000000000479c3 */ /* 0x000ea20000008800 */
[----:B------:R-:W-:Y:S01]  /*42b0*/  ELECT P0, URZ, PT ;  /* 0x0000000000ff782f */ /* 0x000fe20003800000 */
[----:B------:R-:W-:Y:S01]  /*42c0*/  IMAD.MOV.U32 R0, RZ, RZ, 0x1 ;  /* 0x00000001ff007424 */ /* 0x000fe200078e00ff */
[----:B------:R-:W-:Y:S01]  /*42d0*/  UIADD3 UR5, UPT, UPT, UR5, 0x1f0, URZ ;  /* 0x000001f005057890 */ /* 0x000fe2000fffe0ff */
[----:B------:R-:W-:Y:S01]  /*42e0*/  SHF.L.U32 R3, R11, 0x1f, RZ ;  /* 0x0000001f0b037819 */ /* 0x000fe200000006ff */
[----:B------:R-:W-:-:S03]  /*42f0*/  UMOV UR6, 0x40 ;  /* 0x0000004000067882 */ /* 0x000fc60000000000 */
[----:B------:R-:W-:Y:S01]  /*4300*/  UVIRTCOUNT.DEALLOC.SMPOOL 0x80 ;  /* 0x000000800000784c */ /* 0x000fe20000000000 */
[----:B--2---:R-:W-:Y:S02]  /*4310*/  ULEA UR4, UR4, UR6, 0x18 ;  /* 0x0000000604047291 */ /* 0x004fe4000f8ec0ff */
[----:B------:R-:W-:-:S07]  /*4320*/  ULEA UR6, UR14, UR5, 0x3 ;  /* 0x000000050e067291 */ /* 0x000fce000f8e18ff */
[----:B------:R2:W-:Y:S02]  /*4330*/  @P0 STS.U8 [UR4+0x1c], R0 ;  /* 0x00001c00ff000988 */ /* 0x0005e40008000004 */
[----:B------:R-:W4:Y:S02]  /*4340*/  SYNCS.PHASECHK.TRANS64.TRYWAIT P0, [UR6], R3 ;  /* 0x00000003ff0075a7 */ /* 0x000f240008001106 */
[----:B--2-4-:R-:W-:Y:S05]  /*4350*/  @!P0 BRA `(.L_x_81) ;  /* 0x0000003000dc8947 */ /* 0x014fea0003800000 */
.L_x_183:
[----:B-1----:R-:W-:-:S04]  /*4360*/  UIADD3 UR7, UPT, UPT, UR14, 0x1, URZ ;  /* 0x000000010e077890 */ /* 0x002fc8000fffe0ff */
[----:B------:R-:W-:-:S04]  /*4370*/  UISETP.NE.AND UP0, UPT, UR7, 0x4, UPT ;  /* 0x000000040700788c */ /* 0x000fc8000bf05270 */
[----:B------:R-:W-:Y:S02]  /*4380*/  USEL UR8, URZ, 0x1, UP0 ;  /* 0x00000001ff087887 */ /* 0x000fe40008000000 */
[----:B------:R-:W-:-:S04]  /*4390*/  USEL UR7, UR7, URZ, UP0 ;  /* 0x000000ff07077287 */ /* 0x000fc80008000000 */
[----:B------:R-:W-:Y:S01]  /*43a0*/  ULEA UR6, UR7, UR5, 0x3 ;  /* 0x0000000507067291 */ /* 0x000fe2000f8e18ff */
[----:B------:R-:W-:-:S04]  /*43b0*/  LOP3.LUT R2, R11, UR8, RZ, 0x3c, !PT ;  /* 0x000000080b027c12 */ /* 0x000fc8000f8e3cff */
[----:B--2---:R-:W-:-:S04]  /*43c0*/  SHF.L.U32 R3, R2, 0x1f, RZ ;  /* 0x0000001f02037819 */ /* 0x004fc800000006ff */
[----:B------:R-:W1:Y:S02]  /*43d0*/  SYNCS.PHASECHK.TRANS64.TRYWAIT P0, [UR6], R3 ;  /* 0x00000003ff0075a7 */ /* 0x000e640008001106 */
[----:B-1----:R-:W-:Y:S05]  /*43e0*/  @!P0 BRA `(.L_x_82) ;  /* 0x0000003000d08947 */ /* 0x002fea0003800000 */
.L_x_185:
        /* <DEDUP_REMOVED lines=9> */
.L_x_187:
[----:B------:R-:W-:-:S04]  /*4480*/  UIADD3 UR7, UPT, UPT, UR7, 0x1, URZ ;  /* 0x0000000107077890 */ /* 0x000fc8000fffe0ff */
[----:B------:R-:W-:-:S04]  /*4490*/  UISETP.NE.AND UP0, UPT, UR7, 0x4, UPT ;  /* 0x000000040700788c */ /* 0x000fc8000bf05270 */
[----:B------:R-:W-:Y:S02]  /*44a0*/  USEL UR6, URZ, 0x1, UP0 ;  /* 0x00000001ff067887 */ /* 0x000fe40008000000 */
[----:B------:R-:W-:-:S04]  /*44b0*/  USEL UR7, UR7, URZ, UP0 ;  /* 0x000000ff07077287 */ /* 0x000fc80008000000 */
[----:B------:R-:W-:Y:S01]  /*44c0*/  ULEA UR7, UR7, UR5, 0x3 ;  /* 0x0000000507077291 */ /* 0x000fe2000f8e18ff */
[----:B-1----:R-:W-:-:S04]  /*44d0*/  LOP3.LUT R3, R2, UR6, RZ, 0x3c, !PT ;  /* 0x0000000602037c12 */ /* 0x002fc8000f8e3cff */
[----:B------:R-:W-:-:S04]  /*44e0*/  SHF.L.U32 R3, R3, 0x1f, RZ ;  /* 0x0000001f03037819 */ /* 0x000fc800000006ff */
[----:B------:R-:W1:Y:S02]  /*44f0*/  SYNCS.PHASECHK.TRANS64.TRYWAIT P0, [UR7], R3 ;  /* 0x00000003ff0075a7 */ /* 0x000e640008001107 */
[----:B-1----:R-:W-:Y:S05]  /*4500*/  @!P0 BRA `(.L_x_84) ;  /* 0x0000003000b88947 */ /* 0x002fea0003800000 */
.L_x_189:
[----:B------:R-:W-:Y:S01]  /*4510*/  NOP ;  /* 0x0000000000007918 */ /* 0x000fe20000000000 */
[----:B-1----:R-:W1:Y:S01]  /*4520*/  LDS R0, [UR4+0x14] ;  /* 0x00001404ff007984 */ /* 0x002e620008000800 */
[----:B------:R-:W-:Y:S01]  /*4530*/  ULOP3.LUT UR6, UR16, 0xffff, URZ, 0xc0, !UPT ;  /* 0x0000ffff10067892 */ /* 0x000fe2000f8ec0ff */
[----:B------:R-:W-:Y:S01]  /*4540*/  UMOV UR8, 0xffff ;  /* 0x0000ffff00087882 */ /* 0x000fe20000000000 */
[----:B------:R-:W-:Y:S02]  /*4550*/  UMOV UR5, 0x1 ;  /* 0x0000000100057882 */ /* 0x000fe40000000000 */
[----:B------:R-:W-:-:S04]  /*4560*/  USHF.R.U32.HI UR6, URZ, 0x5, UR6 ;  /* 0x00000005ff067899 */ /* 0x000fc80008011606 */
[----:B------:R-:W-:Y:S02]  /*4570*/  USHF.L.U32 UR8, UR8, UR6, URZ ;  /* 0x0000000608087299 */ /* 0x000fe400080006ff */
[----:B------:R-:W-:-:S04]  /*4580*/  USHF.L.U32 UR5, UR5, UR6, URZ ;  /* 0x0000000605057299 */ /* 0x000fc800080006ff */
[----:B-1----:R-:W-:-:S04]  /*4590*/  LOP3.LUT R0, R0, UR8, RZ, 0xc0, !PT ;  /* 0x0000000800007c12 */ /* 0x002fc8000f8ec0ff */
[----:B------:R-:W-:-:S13]  /*45a0*/  ISETP.NE.AND P0, PT, R0, UR8, PT ;  /* 0x0000000800007c0c */ /* 0x000fda000bf05270 */
[----:B------:R-:W-:Y:S05]  /*45b0*/  @P0 BRA `(.L_x_85) ;  /* 0x0000000000580947 */ /* 0x000fea0003800000 */
[----:B------:R-:W1:Y:S02]  /*45c0*/  LDS R0, [UR4+0x18] ;  /* 0x00001804ff007984 */ /* 0x000e640008000800 */
[----:B-1----:R-:W-:-:S04]  /*45d0*/  LOP3.LUT R0, R0, UR5, RZ, 0xc0, !PT ;  /* 0x0000000500007c12 */ /* 0x002fc8000f8ec0ff */
[----:B------:R-:W-:-:S13]  /*45e0*/  ISETP.NE.AND P0, PT, R0, UR5, PT ;  /* 0x0000000500007c0c */ /* 0x000fda000bf05270 */
[----:B------:R-:W-:Y:S05]  /*45f0*/  @P0 BRA `(.L_x_86) ;  /* 0x00000000003c0947 */ /* 0x000fea0003800000 */
[----:B------:R-:W1:Y:S01]  /*4600*/  S2R R2, SR_LANEID ;  /* 0x0000000000027919 */ /* 0x000e620000000000 */
[----:B------:R-:W-:Y:S01]  /*4610*/  ULOP3.LUT UR8, URZ, UR8, URZ, 0x33, !UPT ;  /* 0x00000008ff087292 */ /* 0x000fe2000f8e33ff */
[----:B------:R-:W-:Y:S01]  /*4620*/  LOP3.LUT R4, RZ, UR5, RZ, 0x33, !PT ;  /* 0x00000005ff047c12 */ /* 0x000fe2000f8e33ff */
[----:B------:R-:W-:Y:S02]  /*4630*/  VOTEU.ANY UR7, UPT, PT ;  /* 0x0000000000077886 */ /* 0x000fe400038e0100 */
[----:B------:R-:W-:Y:S01]  /*4640*/  UFLO.U32 UR7, UR7 ;  /* 0x00000007000772bd */ /* 0x000fe200080e0000 */
[----:B------:R-:W2:Y:S01]  /*4650*/  REDUX UR5, R4 ;  /* 0x00000000040573c4 */ /* 0x000ea20000000000 */
[----:B------:R-:W-:-:S06]  /*4660*/  IMAD.U32 R0, RZ, RZ, UR8 ;  /* 0x00000008ff007e24 */ /* 0x000fcc000f8e00ff */
[----:B------:R4:W-:Y:S01]  /*4670*/  UTCATOMSWS.AND URZ, UR8 ;  /* 0x0000000800ff79e3 */ /* 0x0009e20008000000 */
[----:B------:R-:W3:Y:S01]  /*4680*/  REDUX UR6, R0 ;  /* 0x00000000000673c4 */ /* 0x000ee20000000000 */
[----:B-1----:R-:W-:Y:S01]  /*4690*/  ISETP.EQ.U32.AND P0, PT, R2, UR7, PT ;  /* 0x0000000702007c0c */ /* 0x002fe2000bf02070 */
[----:B--2---:R-:W-:Y:S01]  /*46a0*/  IMAD.U32 R2, RZ, RZ, UR5 ;  /* 0x00000005ff027e24 */ /* 0x004fe2000f8e00ff */
[----:B---3--:R-:W-:-:S11]  /*46b0*/  MOV R3, UR6 ;  /* 0x0000000600037c02 */ /* 0x008fd60008000f00 */
[----:B------:R4:W-:Y:S04]  /*46c0*/  @P0 ATOMS.AND RZ, [UR4+0x14], R3 ;  /* 0x00001403ffff098c */ /* 0x0009e8000a800004 */
[----:B------:R4:W-:Y:S01]  /*46d0*/  @P0 ATOMS.AND RZ, [UR4+0x18], R2 ;  /* 0x00001802ffff098c */ /* 0x0009e2000a800004 */
[----:B------:R-:W-:Y:S05]  /*46e0*/  BRA `(.L_x_87) ;  /* 0x0000000000147947 */ /* 0x000fea0003800000 */
.L_x_86:
[----:B------:R-:W-:Y:S02]  /*46f0*/  MOV R2, 0x4710 ;  /* 0x0000471000027802 */ /* 0x000fe40000000f00 */
[----:B---3-5:R-:W-:Y:S05]  /*4700*/  CALL.REL.NOINC `($__internal_0_$__cuda_sm10x_tcgen05_guardrail_trap_col_being_dealloced_not_returned_by_alloc) ;  /* 0x0000003000e87944 */ /* 0x028fea0003c00000 */
[----:B------:R-:W-:Y:S05]  /*4710*/  BRA `(.L_x_87) ;  /* 0x0000000000087947 */ /* 0x000fea0003800000 */
.L_x_85:
[----:B------:R-:W-:Y:S02]  /*4720*/  MOV R2, 0x4740 ;  /* 0x0000474000027802 */ /* 0x000fe40000000f00 */
[----:B---3-5:R-:W-:Y:S05]  /*4730*/  CALL.REL.NOINC `($__internal_2_$__cuda_sm10x_tcgen05_guardrail_trap_unallocated_columns_being_dealloced) ;  /* 0x0000003000f47944 */ /* 0x028fea0003c00000 */
.L_x_87:
[----:B------:R-:W-:Y:S01]  /*4740*/  NOP ;  /* 0x0000000000007918 */ /* 0x000fe20000000000 */
[----:B----4-:R-:W-:Y:S05]  /*4750*/  EXIT ;  /* 0x000000000000794d */ /* 0x010fea0003800000 */
.L_x_69:
[----:B------:R-:W-:-:S09]  /*4760*/  UISETP.NE.OR UP2, UPT, UR8, 0x3, !UP2 ;  /* 0x000000030800788c */ /* 0x000fd2000d745670 */
[----:B------:R-:W-:Y:S05]  /*4770*/  BRA.U UP2, `(.L_x_88) ;  /* 0x0000000d020c7547 */ /* 0x000fea000b800000 */
[----:B------:R-:W1:Y:S01]  /*4780*/  LDC R0, c[0x0][0xb30] ;  /* 0x0002cc00ff007b82 */ /* 0x000e620000000800 */
[----:B------:R-:W2:Y:S01]  /*4790*/  LDCU.64 UR8, c[0x0][0x888] ;  /* 0x00011100ff0877ac */ /* 0x000ea20008000a00 */
[----:B------:R-:W-:Y:S01]  /*47a0*/  IMAD.MOV.U32 R32, RZ, RZ, 0x1 ;  /* 0x00000001ff207424 */ /* 0x000fe200078e00ff */
[----:B-----5:R-:W-:Y:S01]  /*47b0*/  CS2R R28, SRZ ;  /* 0x00000000001c7805 */ /* 0x020fe2000001ff00 */
[----:B------:R-:W-:Y:S01]  /*47c0*/  IMAD.MOV.U32 R21, RZ, RZ, 0x800 ;  /* 0x00000800ff157424 */ /* 0x000fe200078e00ff */
[----:B------:R-:W4:Y:S03]  /*47d0*/  LDCU.64 UR4, c[0x0][0x890] ;  /* 0x00011200ff0477ac */ /* 0x000f260008000a00 */
[----:B------:R-:W3:Y:S01]  /*47e0*/  LDC R19, c[0x0][0x370] ;  /* 0x0000dc00ff137b82 */ /* 0x000ee20000000800 */
[----:B------:R-:W-:Y:S01]  /*47f0*/  UMOV UR7, 0x400 ;  /* 0x0000040000077882 */ /* 0x000fe20000000000 */
[----:B------:R-:W-:-:S02]  /*4800*/  UPLOP3.LUT UP1, UPT, UPT, UPT, UPT, 0x40, 0x4 ;  /* 0x000000000004789c */ /* 0x000fc40003f2e870 */
[----:B------:R-:W-:Y:S01]  /*4810*/  ULEA UR7, UR37, UR7, 0x18 ;  /* 0x0000000725077291 */ /* 0x000fe2000f8ec0ff */
[----:B------:R-:W-:-:S03]  /*4820*/  UMOV UR15, URZ ;  /* 0x000000ff000f7c82 */ /* 0x000fc60008000000 */
[----:B------:R-:W3:Y:S01]  /*4830*/  LDC R2, c[0x0][0xb0c] ;  /* 0x0002c300ff027b82 */ /* 0x000ee20000000800 */
[----:B--2---:R-:W-:Y:S02]  /*4840*/  UISETP.NE.U32.AND UP2, UPT, UR8, URZ, UPT ;  /* 0x000000ff0800728c */ /* 0x004fe4000bf45070 */
[----:B----4-:R-:W-:-:S05]  /*4850*/  UISETP.NE.U32.AND UP3, UPT, UR4, URZ, UPT ;  /* 0x000000ff0400728c */ /* 0x010fca000bf65070 */
[----:B------:R-:W2:Y:S01]  /*4860*/  LDC R18, c[0x0][0xb20] ;  /* 0x0002c800ff127b82 */ /* 0x000ea20000000800 */
[----:B-1----:R-:W-:Y:S01]  /*4870*/  ISETP.NE.AND P1, PT, R0, 0x1, PT ;  /* 0x000000010000780c */ /* 0x002fe20003f25270 */
[----:B------:R-:W-:Y:S02]  /*4880*/  UISETP.NE.AND.EX UP2, UPT, UR9, URZ, UPT, UP2 ;  /* 0x000000ff0900728c */ /* 0x000fe4000bf45320 */
[----:B------:R-:W-:-:S04]  /*4890*/  UISETP.NE.AND.EX UP3, UPT, UR5, URZ, UPT, UP3 ;  /* 0x000000ff0500728c */ /* 0x000fc8000bf65330 */
[----:B------:R-:W1:Y:S08]  /*48a0*/  LDC.64 R34, c[0x0][0x348] ;  /* 0x0000d200ff227b82 */ /* 0x000e700000000a00 */
[----:B------:R-:W4:Y:S08]  /*48b0*/  LDC.64 R16, c[0x0][0xb10] ;  /* 0x0002c400ff107b82 */ /* 0x000f300000000a00 */
[----:B------:R-:W1:Y:S08]  /*48c0*/  LDC.64 R6, c[0x0][0xb18] ;  /* 0x0002c600ff067b82 */ /* 0x000e700000000a00 */
[----:B------:R-:W1:Y:S08]  /*48d0*/  LDC.64 R4, c[0x0][0xb28] ;  /* 0x0002ca00ff047b82 */ /* 0x000e700000000a00 */
[----:B--23--:R-:W1:Y:S02]  /*48e0*/  LDC R20, c[0x0][0x374] ;  /* 0x0000dd00ff147b82 */ /* 0x00ce640000000800 */
.L_x_96:
[C---:B------:R-:W-:Y:S02]  /*48f0*/  LEA R0, R29.reuse, UR7, 0x3 ;  /* 0x000000071d007c11 */ /* 0x040fe4000f8e18ff */
[----:B------:R-:W-:Y:S02]  /*4900*/  SHF.L.U32 R3, R28, 0x1f, RZ ;  /* 0x0000001f1c037819 */ /* 0x000fe400000006ff */
[----:B------:R-:W-:Y:S02]  /*4910*/  LEA R24, R29, UR7, 0x4 ;  /* 0x000000071d187c11 */ /* 0x000fe4000f8e20ff */
[----:B--2---:R-:W2:Y:S02]  /*4920*/  SYNCS.PHASECHK.TRANS64.TRYWAIT P0, [R0+URZ+0x1b0], R3 ;  /* 0x0001b003000075a7 */ /* 0x004ea400080011ff */
[----:B--2---:R-:W-:Y:S05]  /*4930*/  @!P0 BRA `(.L_x_89) ;  /* 0x0000002c00c48947 */ /* 0x004fea0003800000 */
.L_x_190:
[----:B------:R-:W-:Y:S01]  /*4940*/  ISETP.GE.AND P0, PT, R22, 0x1, PT ;  /* 0x000000011600780c */ /* 0x000fe20003f06270 */
[----:B------:R-:W3:Y:S01]  /*4950*/  LDS.128 R24, [R24+0x240] ;  /* 0x0002400018187984 */ /* 0x000ee20000000c00 */
[----:B------:R-:W-:Y:S01]  /*4960*/  ISETP.NE.U32.AND P4, PT, RZ, UR4, PT ;  /* 0x00000004ff007c0c */ /* 0x000fe2000bf85070 */
[----:B--2---:R-:W-:Y:S03]  /*4970*/  VIADD R0, R0, 0x1c0 ;  /* 0x000001c000007836 */ /* 0x004fe60000000000 */
[----:B------:R-:W-:Y:S01]  /*4980*/  ISETP.NE.AND.EX P4, PT, RZ, UR5, PT, P4 ;  /* 0x00000005ff007c0c */ /* 0x000fe2000bf85340 */
[----:B------:R-:W-:Y:S01]  /*4990*/  @!PT LDS RZ, [RZ] ;  /* 0x00000000fffff984 */ /* 0x000fe20000000800 */
[----:B------:R-:W-:Y:S01]  /*49a0*/  @!PT LDS RZ, [RZ] ;  /* 0x00000000fffff984 */ /* 0x000fe20000000800 */
[----:B------:R-:W-:Y:S01]  /*49b0*/  @!PT LDS RZ, [RZ] ;  /* 0x00000000fffff984 */ /* 0x000fe20000000800 */
[----:B------:R-:W-:Y:S01]  /*49c0*/  @!PT LDS RZ, [RZ] ;  /* 0x00000000fffff984 */ /* 0x000fe20000000800 */
[----:B------:R2:W-:Y:S06]  /*49d0*/  MEMBAR.ALL.CTA ;  /* 0x0000000000007992 */ /* 0x0005ec0000008000 */
[----:B--2---:R-:W2:Y:S01]  /*49e0*/  FENCE.VIEW.ASYNC.S ;  /* 0x00000000000073c6 */ /* 0x004ea20000000000 */
[----:B------:R-:W-:Y:S04]  /*49f0*/  PRMT R0, RZ, 0x654, R0 ;  /* 0x00000654ff007816 */ /* 0x000fe80000000000 */
[----:B--2---:R2:W-:Y:S01]  /*4a00*/  SYNCS.ARRIVE.TRANS64.RED.A1T0 RZ, [R0+URZ], RZ ;  /* 0x000000ff00ff79a7 */ /* 0x0045e200081004ff */
[----:B---3--:R-:W-:Y:S11]  /*4a10*/  LOP3.LUT P3, RZ, R26, 0x1, RZ, 0xc0, !PT ;  /* 0x000000011aff7812 */ /* 0x008ff6000786c0ff */
[----:B------:R-:W-:Y:S02]  /*4a20*/  @!UPT UIADD3 URZ, UPT, UPT, URZ, URZ, URZ ;  /* 0x000000fffffff290 */ /* 0x000fe4000fffe0ff */
[----:B------:R-:W-:Y:S02]  /*4a30*/  @P3 MOV R13, R24 ;  /* 0x00000018000d3202 */ /* 0x000fe40000000f00 */
[----:B------:R-:W-:Y:S01]  /*4a40*/  @P3 LOP3.LUT R8, R25, 0xffff, RZ, 0xc0, !PT ;  /* 0x0000ffff19083812 */ /* 0x000fe200078ec0ff */
[----:B--2---:R-:W-:Y:S06]  /*4a50*/  @!P0 BRA `(.L_x_90) ;  /* 0x0000000000a48947 */ /* 0x004fec0003800000 */
[----:B-1----:R-:W-:Y:S01]  /*4a60*/  IMAD.HI.U32 R33, R20, R7, RZ ;  /* 0x0000000714217227 */ /* 0x002fe200078e00ff */
[----:B------:R-:W-:Y:S02]  /*4a70*/  ISETP.NE.AND P0, PT, R6, 0x1, PT ;  /* 0x000000010600780c */ /* 0x000fe40003f05270 */
[----:B------:R-:W-:Y:S01]  /*4a80*/  ISETP.NE.AND P2, PT, R22, 0x1, PT ;  /* 0x000000011600780c */ /* 0x000fe20003f45270 */
[----:B----4-:R-:W-:Y:S01]  /*4a90*/  IMAD.HI.U32 R36, R19, R16, RZ ;  /* 0x0000001013247227 */ /* 0x010fe200078e00ff */
[----:B------:R-:W-:Y:S02]  /*4aa0*/  SHF.R.U32.HI R33, RZ, R18, R33 ;  /* 0x00000012ff217219 */ /* 0x000fe40000011621 */
[----:B------:R-:W-:Y:S01]  /*4ab0*/  ISETP.NE.AND P5, PT, R2, 0x1, PT ;  /* 0x000000010200780c */ /* 0x000fe20003fa5270 */
[----:B------:R-:W-:Y:S01]  /*4ac0*/  IMAD.HI.U32 R38, R13, R16, RZ ;  /* 0x000000100d267227 */ /* 0x000fe200078e00ff */
[----:B------:R-:W-:Y:S02]  /*4ad0*/  SHF.R.U32.HI R36, RZ, R17, R36 ;  /* 0x00000011ff247219 */ /* 0x000fe40000011624 */
[----:B------:R-:W-:Y:S01]  /*4ae0*/  SEL R3, R20, R33, !P0 ;  /* 0x0000002114037207 */ /* 0x000fe20004000000 */
[C---:B------:R-:W-:Y:S01]  /*4af0*/  IMAD.HI.U32 R33, R8.reuse, R7, RZ ;  /* 0x0000000708217227 */ /* 0x040fe200078e00ff */
[----:B------:R-:W-:Y:S02]  /*4b00*/  SEL R11, R19, R36, !P5 ;  /* 0x00000024130b7207 */ /* 0x000fe40006800000 */
[----:B------:R-:W-:Y:S01]  /*4b10*/  SHF.R.U32.HI R38, RZ, R17, R38 ;  /* 0x00000011ff267219 */ /* 0x000fe20000011626 */
[----:B------:R-:W-:Y:S01]  /*4b20*/  IMAD.HI.U32 R40, R3, R4, RZ ;  /* 0x0000000403287227 */ /* 0x000fe200078e00ff */
[----:B------:R-:W-:Y:S03]  /*4b30*/  SHF.R.U32.HI R33, RZ, R18, R33 ;  /* 0x00000012ff217219 */ /* 0x000fe60000011621 */
[----:B------:R-:W-:Y:S01]  /*4b40*/  IMAD.HI.U32 R36, R11, R4, RZ ;  /* 0x000000040b247227 */ /* 0x000fe200078e00ff */
[----:B------:R-:W-:Y:S02]  /*4b50*/  @P2 SHF.R.U32.HI R3, RZ, R5, R40 ;  /* 0x00000005ff032219 */ /* 0x000fe40000011628 */
[----:B------:R-:W-:Y:S02]  /*4b60*/  SEL R9, R8, R33, !P0 ;  /* 0x0000002108097207 */ /* 0x000fe40004000000 */
[----:B------:R-:W-:Y:S01]  /*4b70*/  @P2 SHF.R.U32.HI R11, RZ, R5, R36 ;  /* 0x00000005ff0b2219 */ /* 0x000fe20000011624 */
[C---:B------:R-:W-:Y:S01]  /*4b80*/  IMAD R10, R22.reuse, R3, RZ ;  /* 0x00000003160a7224 */ /* 0x040fe200078e02ff */
[----:B------:R-:W-:Y:S01]  /*4b90*/  SEL R3, R13, R38, !P5 ;  /* 0x000000260d037207 */ /* 0x000fe20006800000 */
[C---:B------:R-:W-:Y:S03]  /*4ba0*/  IMAD.HI.U32 R14, R9.reuse, R4, RZ ;  /* 0x00000004090e7227 */ /* 0x040fe600078e00ff */
[----:B------:R-:W-:Y:S01]  /*4bb0*/  ISETP.GE.AND P0, PT, R9, R10, PT ;  /* 0x0000000a0900720c */ /* 0x000fe20003f06270 */
[C---:B------:R-:W-:Y:S01]  /*4bc0*/  IMAD R12, R22.reuse, R11, RZ ;  /* 0x0000000b160c7224 */ /* 0x040fe200078e02ff */
[-C--:B------:R-:W-:Y:S04]  /*4bd0*/  SHF.R.U32.HI R14, RZ, R5.reuse, R14 ;  /* 0x00000005ff0e7219 */ /* 0x080fe8000001160e */
[----:B------:R-:W-:Y:S02]  /*4be0*/  ISETP.GE.OR P0, PT, R3, R12, P0 ;  /* 0x0000000c0300720c */ /* 0x000fe40000706670 */
[----:B------:R-:W-:Y:S05]  /*4bf0*/  SEL R15, R9, R14, !P2 ;  /* 0x0000000e090f7207 */ /* 0x000fea0005000000 */
[----:B------:R-:W-:Y:S04]  /*4c00*/  IMAD.MOV R14, RZ, RZ, -R15 ;  /* 0x000000ffff0e7224 */ /* 0x000fe800078e0a0f */
[----:B------:R-:W-:Y:S02]  /*4c10*/  IMAD R14, R22, R14, R9 ;  /* 0x0000000e160e7224 */ /* 0x000fe400078e0209 */
[C---:B------:R-:W-:Y:S05]  /*4c20*/  @!P0 IMAD.HI.U32 R10, R3.reuse, R4, RZ ;  /* 0x00000004030a8227 */ /* 0x040fea00078e00ff */
[----:B------:R-:W-:Y:S04]  /*4c30*/  @!P0 SHF.R.U32.HI R10, RZ, R5, R10 ;  /* 0x00000005ff0a8219 */ /* 0x000fe8000001160a */
[----:B------:R-:W-:Y:S01]  /*4c40*/  @!P0 SEL R0, R3, R10, !P2 ;  /* 0x0000000a03008207 */ /* 0x000fe20005000000 */
[----:B------:R-:W-:Y:S03]  /*4c50*/  IMAD.MOV R10, RZ, RZ, -R3 ;  /* 0x000000ffff0a7224 */ /* 0x000fe600078e0a03 */
[----:B------:R-:W-:Y:S01]  /*4c60*/  @!P0 IADD3 R15, PT, PT, R15, -R0, RZ ;  /* 0x800000000f0f8210 */ /* 0x000fe20007ffe0ff */
[----:B------:R-:W-:Y:S01]  /*4c70*/  @!P0 IMAD R0, R11, R14, R0 ;  /* 0x0000000e0b008224 */ /* 0x000fe200078e0200 */
[----:B------:R-:W-:Y:S01]  /*4c80*/  IADD3 R11, PT, PT, -R9, RZ, RZ ;  /* 0x000000ff090b7210 */ /* 0x000fe20007ffe1ff */
[----:B------:R-:W-:Y:S02]  /*4c90*/  IMAD R13, R2, R10, R13 ;  /* 0x0000000a020d7224 */ /* 0x000fe400078e020d */
[----:B------:R-:W-:Y:S02]  /*4ca0*/  @!P0 IMAD R9, R15, R22, R3 ;  /* 0x000000160f098224 */ /* 0x000fe400078e0203 */
[----:B------:R-:W-:Y:S02]  /*4cb0*/  @!P0 IMAD.MOV.U32 R3, RZ, RZ, R0 ;  /* 0x000000ffff038224 */ /* 0x000fe400078e0000 */
[----:B------:R-:W-:Y:S02]  /*4cc0*/  IMAD R8, R6, R11, R8 ;  /* 0x0000000b06087224 */ /* 0x000fe400078e0208 */
[----:B------:R-:W-:Y:S02]  /*4cd0*/  IMAD R13, R3, R2, R13 ;  /* 0x00000002030d7224 */ /* 0x000fe400078e020d */
[----:B------:R-:W-:Y:S02]  /*4ce0*/  IMAD R8, R9, R6, R8 ;  /* 0x0000000609087224 */ /* 0x000fe400078e0208 */
.L_x_90:
[----:B------:R-:W-:Y:S05]  /*4cf0*/  BRA.U UP1, `(.L_x_91) ;  /* 0x0000000101107547 */ /* 0x000fea000b800000 */
[----:B------:R-:W-:Y:S04]  /*4d00*/  MOV R0, UR6 ;  /* 0x0000000600007c02 */ /* 0x000fe80008000f00 */
[----:B------:R-:W-:Y:S04]  /*4d10*/  SHF.L.U32 R3, R0, 0x1f, RZ ;  /* 0x0000001f00037819 */ /* 0x000fe800000006ff */
[----:B------:R-:W2:Y:S02]  /*4d20*/  SYNCS.PHASECHK.TRANS64.TRYWAIT P0, [UR7+0x1a8], R3 ;  /* 0x0001a803ff0075a7 */ /* 0x000ea40008001107 */
[----:B--2---:R-:W-:Y:S05]  /*4d30*/  @!P0 BRA `(.L_x_92) ;  /* 0x0000002800d88947 */ /* 0x004fea0003800000 */
.L_x_91:
[----:B------:R-:W-:Y:S05]  /*4d40*/  BRA.U !UP3, `(.L_x_93) ;  /* 0x000000010b347547 */ /* 0x000fea000b800000 */
[----:B------:R-:W-:Y:S01]  /*4d50*/  UPLOP3.LUT UP0, UPT, UPT, UPT, UP2, 0x80, 0x8 ;  /* 0x000000000008789c */ /* 0x000fe20003f0f020 */
[----:B--2---:R-:W-:Y:S02]  /*4d60*/  HFMA2 R0, -RZ, RZ, 0, 5.9604644775390625e-08 ;  /* 0x00000001ff007431 */ /* 0x004fe400000001ff */
[----:B------:R-:W-:Y:S03]  /*4d70*/  IMAD.MOV.U32 R48, RZ, RZ, 0x1 ;  /* 0x00000001ff307424 */ /* 0x000fe600078e00ff */
[----:B------:R-:W-:Y:S05]  /*4d80*/  PLOP3.LUT P0, PT, PT, PT, UP0, 0x80, 0x8 ;  /* 0x000000000008781c */ /* 0x000fea0003f0f008 */
[----:B------:R-:W2:Y:S01]  /*4d90*/  @UP0 LDCU.64 UR10, c[0x0][0x888] ;  /* 0x00011100ff0a07ac */ /* 0x000ea20008000a00 */
[----:B------:R-:W-:Y:S07]  /*4da0*/  @UP0 UIMAD UR8, UR36, UR4, URZ ;  /* 0x00000004240802a4 */ /* 0x000fee000f8e02ff */
[----:B------:R-:W-:Y:S01]  /*4db0*/  @!P0 PRMT R48, R0, 0x7610, R48 ;  /* 0x0000761000308816 */ /* 0x000fe20000000030 */
[----:B--2---:R-:W-:Y:S03]  /*4dc0*/  @UP0 UIMAD.WIDE UR10, UR8, 0x4, UR10 ;  /* 0x00000004080a08a5 */ /* 0x004fe6000f8e020a */
[----:B------:R-:W2:Y:S03]  /*4dd0*/  @!UP0 LDCU UR8, c[0x0][0x880] ;  /* 0x00011000ff0887ac */ /* 0x000ea60008000800 */
[----:B------:R-:W-:Y:S01]  /*4de0*/  IMAD.U32 R10, RZ, RZ, UR10 ;  /* 0x0000000aff0a7e24 */ /* 0x000fe2000f8e00ff */
[----:B------:R-:W-:Y:S05]  /*4df0*/  MOV R11, UR11 ;  /* 0x0000000b000b7c02 */ /* 0x000fea0008000f00 */
[----:B------:R3:W5:Y:S02]  /*4e00*/  @P0 LDG.E R30, desc[UR40][R10.64] ;  /* 0x000000280a1e0981 */ /* 0x000764000c1e1900 */
[----:B--23--:R-:W-:Y:S07]  /*4e10*/  @!P0 IMAD.U32 R30, RZ, RZ, UR8 ;  /* 0x00000008ff1e8e24 */ /* 0x00cfee000f8e00ff */
.L_x_93:
[----:B-----5:R-:W-:Y:S01]  /*4e20*/  @!P4 FSETP.EQ.AND P5, PT, R30, RZ, PT ;  /* 0x000000ff1e00c20b */ /* 0x020fe20003fa2000 */
[----:B------:R-:W-:Y:S01]  /*4e30*/  @!UPT UIADD3 URZ, UPT, UPT, URZ, URZ, URZ ;  /* 0x000000fffffff290 */ /* 0x000fe2000fffe0ff */
[----:B------:R-:W-:Y:S11]  /*4e40*/  @!P4 BRA `(.L_x_94) ;  /* 0x000000000014c947 */ /* 0x000ff60003800000 */
[----:B------:R-:W-:Y:S02]  /*4e50*/  LOP3.LUT P0, RZ, R48, 0xff, RZ, 0xc0, !PT ;  /* 0x000000ff30ff7812 */ /* 0x000fe4000780c0ff */
[----:B------:R-:W-:Y:S04]  /*4e60*/  PLOP3.LUT P5, PT, PT, PT, UP0, 0x80, 0x8 ;  /* 0x000000000008781c */ /* 0x000fe80003faf008 */
[----:B------:R-:W-:Y:S07]  /*4e70*/  PLOP3.LUT P5, PT, P5, PT, PT, 0x8, 0x80 ;  /* 0x000000000080781c */ /* 0x000fee0002fae170 */
[----:B------:R-:W-:Y:S11]  /*4e80*/  @P0 FSETP.EQ.AND P5, PT, R30, RZ, PT ;  /* 0x000000ff1e00020b */ /* 0x000ff60003fa2000 */
[----:B------:R-:W-:Y:S02]  /*4e90*/  @!UPT UIADD3 URZ, UPT, UPT, URZ, URZ, URZ ;  /* 0x000000fffffff290 */ /* 0x000fe4000fffe0ff */
.L_x_94:
[----:B------:R-:W3:Y:S01]  /*4ea0*/  LDC.64 R14, c[0x0][0xb10] ;  /* 0x0002c400ff0e7b82 */ /* 0x000ee20000000a00 */
[----:B------:R-:W-:Y:S01]  /*4eb0*/  ULEA UR13, UR15, UR7, 0x3 ;  /* 0x000000070f0d7291 */ /* 0x000fe2000f8e18ff */
[----:B------:R-:W-:Y:S01]  /*4ec0*/  SHF.L.U32 R12, R32, 0x1f, RZ ;  /* 0x0000001f200c7819 */ /* 0x000fe200000006ff */
[----:B------:R-:W-:Y:S01]  /*4ed0*/  VIADD R29, R29, 0x1 ;  /* 0x000000011d1d7836 */ /* 0x000fe20000000000 */
[----:B------:R-:W-:Y:S04]  /*4ee0*/  @P3 SHF.R.U32.HI R23, RZ, 0x10, R25 ;  /* 0x00000010ff173819 */ /* 0x000fe80000011619 */
[----:B------:R-:W5:Y:S02]  /*4ef0*/  LDC.64 R10, c[0x0][0xb18] ;  /* 0x0002c600ff0a7b82 */ /* 0x000f640000000a00 */
[----:B------:R-:W1:Y:S01]  /*4f00*/  SYNCS.PHASECHK.TRANS64.TRYWAIT P4, [UR13+0x190], R12 ;  /* 0x0001900cff0075a7 */ /* 0x000e62000808110d */
[----:B---3--:R-:W-:Y:S05]  /*4f10*/  @!P1 IMAD.HI.U32 R14, R13, R14, RZ ;  /* 0x0000000e0d0e9227 */ /* 0x008fea00078e00ff */
[----:B--2---:R-:W2:Y:S01]  /*4f20*/  @!P1 LDC R0, c[0x0][0xb20] ;  /* 0x0002c800ff009b82 */ /* 0x004ea20000000800 */
[----:B------:R-:W-:Y:S01]  /*4f30*/  @!P1 SHF.R.U32.HI R14, RZ, R15, R14 ;  /* 0x0000000fff0e9219 */ /* 0x000fe2000001160e */
[----:B-----5:R-:W-:Y:S01]  /*4f40*/  @!P1 IMAD.HI.U32 R11, R8, R11, RZ ;  /* 0x0000000b080b9227 */ /* 0x020fe200078e00ff */
[----:B------:R-:W-:Y:S05]  /*4f50*/  @!P1 ISETP.NE.AND P0, PT, R10, 0x1, PT ;  /* 0x000000010a00980c */ /* 0x000fea0003f05270 */
[----:B------:R-:W3:Y:S01]  /*4f60*/  @!P1 LDC R3, c[0x0][0xb0c] ;  /* 0x0002c300ff039b82 */ /* 0x000ee20000000800 */
[----:B--2---:R-:W-:Y:S02]  /*4f70*/  @!P1 SHF.R.U32.HI R9, RZ, R0, R11 ;  /* 0x00000000ff099219 */ /* 0x004fe4000001160b */
[----:B---3--:R-:W-:Y:S02]  /*4f80*/  @!P1 ISETP.NE.AND P2, PT, R3, 0x1, PT ;  /* 0x000000010300980c */ /* 0x008fe40003f45270 */
[----:B------:R-:W-:Y:S02]  /*4f90*/  @!P1 SEL R9, R8, R9, !P0 ;  /* 0x0000000908099207 */ /* 0x000fe40004000000 */
[----:B------:R-:W-:Y:S02]  /*4fa0*/  ELECT P0, URZ, PT ;  /* 0x0000000000ff782f */ /* 0x000fe40003800000 */
[----:B------:R-:W-:Y:S05]  /*4fb0*/  @!P1 SEL R14, R13, R14, !P2 ;  /* 0x0000000e0d0e9207 */ /* 0x000fea0005000000 */
[----:B------:R-:W-:Y:S02]  /*4fc0*/  @!P1 IMAD.IADD R0, R9, 0x1, -R14 ;  /* 0x0000000109009824 */ /* 0x000fe400078e0a0e */
[----:B------:R-:W-:Y:S02]  /*4fd0*/  @!P1 IMAD.IADD R9, R14, 0x1, -R9 ;  /* 0x000000010e099824 */ /* 0x000fe400078e0a09 */
[----:B------:R-:W-:Y:S02]  /*4fe0*/  @!P1 IMAD R13, R0, R3, R13 ;  /* 0x00000003000d9224 */ /* 0x000fe400078e020d */
[----:B------:R-:W-:Y:S01]  /*4ff0*/  @!P1 IMAD R8, R9, R10, R8 ;  /* 0x0000000a09089224 */ /* 0x000fe200078e0208 */
[----:B-1----:R-:W-:Y:S06]  /*5000*/  @!P4 BRA `(.L_x_95) ;  /* 0x00000028003cc947 */ /* 0x002fec0003800000 */
.L_x_193:
[----:B------:R-:W-:Y:S01]  /*5010*/  PLOP3.LUT P5, PT, P5, P0, PT, 0xf2, 0x2f ;  /* 0x00000000002f781c */ /* 0x000fe20002fa1e72 */
[----:B------:R-:W-:Y:S01]  /*5020*/  UMOV UR16, 0x0 ;  /* 0x0000000000107882 */ /* 0x000fe20000000000 */
[----:B------:R-:W-:Y:S01]  /*5030*/  UMOV UR17, 0x10000000 ;  /* 0x1000000000117882 */ /* 0x000fe20000000000 */
[----:B------:R-:W-:Y:S01]  /*5040*/  UMOV UR12, UR36 ;  /* 0x00000024000c7c82 */ /* 0x000fe20008000000 */
[----:B------:R-:W-:Y:S09]  /*5050*/  @P3 R2UR UR36, R23 ;  /* 0x00000000172432ca */ /* 0x000ff200000e0000 */
[----:B-1----:R-:W-:Y:S01]  /*5060*/  @!P5 IADD3 R3, P0, PT, R34, 0x580, RZ ;  /* 0x000005802203d810 */ /* 0x002fe20007f1e0ff */
[----:B------:R-:W-:Y:S01]  /*5070*/  @!P5 IMAD.SHL.U32 R47, R47, 0x8, RZ ;  /* 0x000000082f2fd824 */ /* 0x000fe200078e00ff */
[----:B------:R-:W-:Y:S01]  /*5080*/  VOTEU.ALL UP1, P5 ;  /* 0x0000000000ff7886 */ /* 0x000fe20002820000 */
[----:B------:R-:W-:Y:S01]  /*5090*/  @!P5 IMAD.SHL.U32 R49, R49, 0x40, RZ ;  /* 0x000000403131d824 */ /* 0x000fe200078e00ff */
[----:B------:R-:W-:Y:S01]  /*50a0*/  @!P5 R2UR UR9, R3 ;  /* 0x000000000309d2ca */ /* 0x000fe200000e0000 */
[----:B------:R-:W-:Y:S01]  /*50b0*/  @!P5 IMAD.X R0, RZ, RZ, R35, P0 ;  /* 0x000000ffff00d224 */ /* 0x000fe200000e0623 */
[----:B------:R-:W-:Y:S01]  /*50c0*/  @!P5 R2UR UR10, R47 ;  /* 0x000000002f0ad2ca */ /* 0x000fe200000e0000 */
[----:B------:R-:W-:Y:S01]  /*50d0*/  @!UP1 ULEA UR14, UR15, UR7, 0xb ;  /* 0x000000070f0e9291 */ /* 0x000fe2000f8e58ff */
[----:B------:R-:W-:Y:S01]  /*50e0*/  @!P5 R2UR UR11, R49 ;  /* 0x00000000310bd2ca */ /* 0x000fe200000e0000 */
[----:B------:R-:W-:Y:S01]  /*50f0*/  UIADD3 UR15, UPT, UPT, UR15, 0x1, URZ ;  /* 0x000000010f0f7890 */ /* 0x000fe2000fffe0ff */
[----:B------:R-:W-:Y:S01]  /*5100*/  @!P5 R2UR UR8, R0 ;  /* 0x000000000008d2ca */ /* 0x000fe200000e0000 */
[----:B------:R-:W-:Y:S01]  /*5110*/  IMAD.IADD R47, R8, 0x1, R31 ;  /* 0x00000001082f7824 */ /* 0x000fe200078e021f */
[----:B------:R-:W-:Y:S01]  /*5120*/  ISETP.NE.AND P0, PT, R29, 0x2, PT ;  /* 0x000000021d00780c */ /* 0x000fe20003f05270 */
[----:B------:R-:W-:Y:S03]  /*5130*/  IMAD.IADD R49, R13, 0x1, R46 ;  /* 0x000000010d317824 */ /* 0x000fe600078e022e */
[----:B------:R-:W-:Y:S01]  /*5140*/  SEL R3, RZ, 0x1, P0 ;  /* 0x00000001ff037807 */ /* 0x000fe20000000000 */
[----:B------:R-:W-:Y:S01]  /*5150*/  IMAD.U32 R10, RZ, RZ, UR9 ;  /* 0x00000009ff0a7e24 */ /* 0x000fe2000f8e00ff */
[----:B------:R-:W-:Y:S01]  /*5160*/  UIADD3 UR9, UPT, UPT, UR13, 0x180, URZ ;  /* 0x000001800d097890 */ /* 0x000fe2000fffe0ff */
[----:B------:R-:W-:Y:S02]  /*5170*/  SEL R29, R29, RZ, P0 ;  /* 0x000000ff1d1d7207 */ /* 0x000fe40000000000 */
[----:B------:R-:W-:Y:S02]  /*5180*/  LOP3.LUT R28, R28, R3, RZ, 0x3c, !PT ;  /* 0x000000031c1c7212 */ /* 0x000fe400078e3cff */
[----:B------:R-:W-:Y:S01]  /*5190*/  IMAD.U32 R11, RZ, RZ, UR8 ;  /* 0x00000008ff0b7e24 */ /* 0x000fe2000f8e00ff */
[----:B------:R-:W-:Y:S01]  /*51a0*/  @!P5 R2UR UR18, R10 ;  /* 0x000000000a12d2ca */ /* 0x000fe200000e0000 */
[----:B------:R-:W-:Y:S01]  /*51b0*/  @!UP1 UIADD3 UR8, UPT, UPT, UR14, 0x300, URZ ;  /* 0x000003000e089890 */ /* 0x000fe2000fffe0ff */
[----:B------:R-:W-:Y:S02]  /*51c0*/  VOTEU.ALL UP1, P5 ;  /* 0x0000000000ff7886 */ /* 0x000fe40002820000 */
[----:B------:R-:W-:Y:S01]  /*51d0*/  @!P5 R2UR UR19, R11 ;  /* 0x000000000b13d2ca */ /* 0x000fe200000e0000 */
[----:B------:R-:W-:Y:S11]  /*51e0*/  UPRMT UR14, UR37, 0x654, UR9 ;  /* 0x00000654250e7896 */ /* 0x000ff60008000009 */
[----:B------:R-:W-:Y:S01]  /*51f0*/  @!UPT UIADD3 URZ, UPT, UPT, URZ, URZ, URZ ;  /* 0x000000fffffff290 */ /* 0x000fe2000fffe0ff */
[----:B------:R2:W-:Y:S01]  /*5200*/  @!UP1 UTMALDG.3D [UR8], [UR18], desc[UR16] ;  /* 0x00001008120095b4 */ /* 0x0005e20008011000 */
[----:B------:R2:W-:Y:S01]  /*5210*/  @!P5 SYNCS.ARRIVE.TRANS64.RED.A0TR RZ, [UR13+0x180], R21 ;  /* 0x00018015ffffd9a7 */ /* 0x0005e2000830040d */
[----:B------:R-:W-:Y:S04]  /*5220*/  UISETP.NE.AND UP1, UPT, UR15, 0x2, UPT ;  /* 0x000000020f00788c */ /* 0x000fe8000bf25270 */
[----:B------:R-:W-:Y:S02]  /*5230*/  USEL UR13, URZ, 0x1, UP1 ;  /* 0x00000001ff0d7887 */ /* 0x000fe40008800000 */
[----:B------:R-:W-:Y:S02]  /*5240*/  USEL UR15, UR15, URZ, UP1 ;  /* 0x000000ff0f0f7287 */ /* 0x000fe40008800000 */
[----:B------:R-:W-:Y:S02]  /*5250*/  UPLOP3.LUT UP1, UPT, UPT, UPT, UPT, 0x80, 0x8 ;  /* 0x000000000008789c */ /* 0x000fe40003f2f070 */
[----:B------:R-:W-:Y:S01]  /*5260*/  LOP3.LUT R32, R32, UR13, RZ, 0x3c, !PT ;  /* 0x0000000d20207c12 */ /* 0x000fe2000f8e3cff */
[----:B------:R-:W-:Y:S01]  /*5270*/  SYNCS.ARRIVE.TRANS64.RED.A1T0 RZ, [UR14], RZ ;  /* 0x000000ffffff79a7 */ /* 0x000fe2000810040e */
[----:B------:R-:W-:Y:S07]  /*5280*/  @P3 BRA `(.L_x_96) ;  /* 0xfffffff400983947 */ /* 0x000fee000383ffff */
[----:B------:R-:W-:Y:S01]  /*5290*/  UIADD3 UR7, UPT, UPT, UR7, 0x190, URZ ;  /* 0x0000019007077890 */ /* 0x000fe2000fffe0ff */
[----:B------:R-:W-:-:S03]  /*52a0*/  SHF.L.U32 R3, R32, 0x1f, RZ ;  /* 0x0000001f20037819 */ /* 0x000fc600000006ff */
[----:B------:R-:W-:-:S09]  /*52b0*/  ULEA UR4, UR15, UR7, 0x3 ;  /* 0x000000070f047291 */ /* 0x000fd2000f8e18ff */
[----:B------:R-:W1:Y:S02]  /*52c0*/  SYNCS.PHASECHK.TRANS64.TRYWAIT P0, [UR4], R3 ;  /* 0x00000003ff0075a7 */ /* 0x000e640008001104 */
[----:B-1----:R-:W-:Y:S05]  /*52d0*/  @!P0 BRA `(.L_x_97) ;  /* 0x0000002400a08947 */ /* 0x002fea0003800000 */
.L_x_195:
[----:B------:R-:W-:-:S04]  /*52e0*/  UIADD3 UR5, UPT, UPT, UR15, 0x1, URZ ;  /* 0x000000010f057890 */ /* 0x000fc8000fffe0ff */
[----:B------:R-:W-:-:S04]  /*52f0*/  UISETP.NE.AND UP0, UPT, UR5, 0x2, UPT ;  /* 0x000000020500788c */ /* 0x000fc8000bf05270 */
[----:B------:R-:W-:Y:S02]  /*5300*/  USEL UR4, URZ, 0x1, UP0 ;  /* 0x00000001ff047887 */ /* 0x000fe40008000000 */
[----:B------:R-:W-:-:S04]  /*5310*/  USEL UR5, UR5, URZ, UP0 ;  /* 0x000000ff05057287 */ /* 0x000fc80008000000 */
[----:B------:R-:W-:Y:S01]  /*5320*/  ULEA UR5, UR5, UR7, 0x3 ;  /* 0x0000000705057291 */ /* 0x000fe2000f8e18ff */
[----:B-1----:R-:W-:-:S04]  /*5330*/  LOP3.LUT R3, R32, UR4, RZ, 0x3c, !PT ;  /* 0x0000000420037c12 */ /* 0x002fc8000f8e3cff */
[----:B------:R-:W-:Y:S01]  /*5340*/  SHF.L.U32 R3, R3, 0x1f, RZ ;  /* 0x0000001f03037819 */ /* 0x000fe200000006ff */
[----:B------:R-:W-:-:S07]  /*5350*/  IMAD.U32 R0, RZ, RZ, UR5 ;  /* 0x00000005ff007e24 */ /* 0x000fce000f8e00ff */
.L_x_98:
[----:B-1----:R1:W3:Y:S02]  /*5360*/  SYNCS.PHASECHK.TRANS64.TRYWAIT P0, [R0+URZ], R3 ;  /* 0x00000003000075a7 */ /* 0x0022e400080011ff */
[----:B---3--:R-:W-:Y:S05]  /*5370*/  @!P0 NANOSLEEP.SYNCS 0x989680 ;  /* 0x009896800000895d */ /* 0x008fea0003900000 */
[----:B------:R-:W3:Y:S02]  /*5380*/  @!P0 SYNCS.PHASECHK.TRANS64 P0, [R0+URZ], R3 ;  /* 0x00000003000085a7 */ /* 0x000ee400080010ff */
[----:B--23--:R-:W-:Y:S05]  /*5390*/  @P0 EXIT ;  /* 0x000000000000094d */ /* 0x00cfea0003800000 */
[----:B------:R-:W-:Y:S05]  /*53a0*/  BRA `(.L_x_98) ;  /* 0xfffffffc00ec7947 */ /* 0x000fea000383ffff */
.L_x_88:
[----:B------:R-:W-:-:S06]  /*53b0*/  UISETP.GE.AND UP1, UPT, UR8, 0x4, UPT ;  /* 0x000000040800788c */ /* 0x000fcc000bf26270 */
[----:B------:R-:W-:-:S13]  /*53c0*/  PLOP3.LUT P0, PT, PT, PT, UP1, 0x80, 0x8 ;  /* 0x000000000008781c */ /* 0x000fda0003f0f018 */
[----:B------:R-:W-:Y:S05]  /*53d0*/  @!P0 EXIT ;  /* 0x000000000000894d */ /* 0x000fea0003800000 */
[----:B------:R-:W-:Y:S01]  /*53e0*/  BAR.SYNC.DEFER_BLOCKING 0x6, 0xa0 ;  /* 0x0182800000007b1d */ /* 0x000fe20000010000 */
[C---:B------:R-:W-:Y:S01]  /*53f0*/  IMAD.SHL.U32 R60, R61.reuse, 0x4, RZ ;  /* 0x000000043d3c7824 */ /* 0x040fe200078e00ff */
[--C-:B------:R-:W-:Y:S01]  /*5400*/  SHF.R.U32.HI R0, RZ, 0x2, R61.reuse ;  /* 0x00000002ff007819 */ /* 0x100fe2000001163d */
[C---:B------:R-:W-:Y:S01]  /*5410*/  IMAD.SHL.U32 R7, R61.reuse, 0x8, RZ ;  /* 0x000000083d077824 */ /* 0x040fe200078e00ff */
[----:B------:R-:W-:Y:S01]  /*5420*/  CS2R R56, SRZ ;  /* 0x0000000000387805 */ /* 0x000fe2000001ff00 */
[C---:B------:R-:W-:Y:S01]  /*5430*/  IMAD.U32 R28, R61.reuse, 0x10000, RZ ;  /* 0x000100003d1c7824 */ /* 0x040fe200078e00ff */
[----:B------:R-:W-:Y:S02]  /*5440*/  UMOV UR42, 0x400 ;  /* 0x00000400002a7882 */ /* 0x000fe40000000000 */
[----:B------:R-:W1:Y:S01]  /*5450*/  LDC R51, c[0x0][0x370] ;  /* 0x0000dc00ff337b82 */ /* 0x000e620000000800 */
[----:B------:R-:W-:Y:S01]  /*5460*/  ULEA UR42, UR37, UR42, 0x18 ;  /* 0x0000002a252a7291 */ /* 0x000fe2000f8ec0ff */
[----:B------:R-:W-:Y:S01]  /*5470*/  LOP3.LUT R60, R60, 0x180, RZ, 0xc0, !PT ;  /* 0x000001803c3c7812 */ /* 0x000fe200078ec0ff */
[----:B------:R-:W-:Y:S01]  /*5480*/  IMAD.MOV.U32 R59, RZ, RZ, 0x1 ;  /* 0x00000001ff3b7424 */ /* 0x000fe200078e00ff */
[----:B------:R-:W-:Y:S01]  /*5490*/  LOP3.LUT R0, R0, 0x4, R61, 0x48, !PT ;  /* 0x0000000400007812 */ /* 0x000fe200078e483d */
[----:B------:R-:W-:Y:S01]  /*54a0*/  IMAD.MOV.U32 R26, RZ, RZ, RZ ;  /* 0x000000ffff1a7224 */ /* 0x000fe200078e00ff */
[--C-:B------:R-:W-:Y:S01]  /*54b0*/  LOP3.LUT R60, R60, 0x18, R7.reuse, 0xf8, !PT ;  /* 0x000000183c3c7812 */ /* 0x100fe200078ef807 */
[----:B------:R-:W-:Y:S01]  /*54c0*/  IMAD.MOV.U32 R58, RZ, RZ, RZ ;  /* 0x000000ffff3a7224 */ /* 0x000fe200078e00ff */
[----:B------:R-:W2:Y:S01]  /*54d0*/  LDC R24, c[0x0][0xb0c] ;  /* 0x0002c300ff187b82 */ /* 0x000ea20000000800 */
[--C-:B------:R-:W-:Y:S01]  /*54e0*/  LOP3.LUT R5, R0, 0x20, R7.reuse, 0xf8, !PT ;  /* 0x0000002000057812 */ /* 0x100fe200078ef807 */
[----:B------:R-:W-:Y:S01]  /*54f0*/  IMAD.MOV.U32 R63, RZ, RZ, RZ ;  /* 0x000000ffff3f7224 */ /* 0x000fe200078e00ff */
[----:B------:R-:W-:Y:S01]  /*5500*/  LOP3.LUT R60, R60, 0x40, R7, 0xf8, !PT ;  /* 0x000000403c3c7812 */ /* 0x000fe200078ef807 */
[----:B------:R-:W-:Y:S01]  /*5510*/  IMAD.MOV.U32 R55, RZ, RZ, RZ ;  /* 0x000000ffff377224 */ /* 0x000fe200078e00ff */
[----:B------:R-:W-:Y:S01]  /*5520*/  LOP3.LUT R28, R28, 0x600000, RZ, 0xc0, !PT ;  /* 0x006000001c1c7812 */ /* 0x000fe200078ec0ff */
[----:B------:R-:W4:Y:S01]  /*5530*/  LDCU.64 UR46, c[0x0][0x348] ;  /* 0x00006900ff2e77ac */ /* 0x000f220008000a00 */
[----:B------:R-:W-:Y:S01]  /*5540*/  LOP3.LUT R60, R60, R5, RZ, 0xfc, !PT ;  /* 0x000000053c3c7212 */ /* 0x000fe200078efcff */
[----:B------:R-:W1:Y:S01]  /*5550*/  LDC R50, c[0x0][0xb20] ;  /* 0x0002c800ff327b82 */ /* 0x000e620000000800 */
[----:B------:R-:W3:Y:S01]  /*5560*/  LDS R3, [UR42+0x260] ;  /* 0x0002602aff037984 */ /* 0x000ee20008000800 */
[----:B------:R-:W-:Y:S01]  /*5570*/  LOP3.LUT R61, R61, 0x60, RZ, 0xc0, !PT ;  /* 0x000000603d3d7812 */ /* 0x000fe200078ec0ff */
[----:B------:R-:W1:Y:S01]  /*5580*/  LDCU.64 UR38, c[0x0][0x888] ;  /* 0x00011100ff2677ac */ /* 0x000e620008000a00 */
[----:B------:R-:W-:Y:S01]  /*5590*/  IMAD.SHL.U32 R60, R60, 0x4, RZ ;  /* 0x000000043c3c7824 */ /* 0x000fe200078e00ff */
[----:B------:R-:W-:-:S03]  /*55a0*/  UIADD3 UR44, UPT, UPT, UR42, 0x300, URZ ;  /* 0x000003002a2c7890 */ /* 0x000fc6000fffe0ff */
[----:B------:R-:W1:Y:S01]  /*55b0*/  LDC R23, c[0x0][0xb30] ;  /* 0x0002cc00ff177b82 */ /* 0x000e620000000800 */
[----:B------:R-:W-:-:S07]  /*55c0*/  UMOV UR43, URZ ;  /* 0x000000ff002b7c82 */ /* 0x000fce0008000000 */
[----:B------:R-:W1:Y:S08]  /*55d0*/  LDC.64 R44, c[0x0][0xb10] ;  /* 0x0002c400ff2c7b82 */ /* 0x000e700000000a00 */
[----:B------:R-:W1:Y:S08]  /*55e0*/  LDC.64 R18, c[0x0][0xb18] ;  /* 0x0002c600ff127b82 */ /* 0x000e700000000a00 */
[----:B------:R-:W1:Y:S08]  /*55f0*/  LDC.64 R40, c[0x0][0x888] ;  /* 0x00022200ff287b82 */ /* 0x000e700000000a00 */
[----:B------:R-:W1:Y:S01]  /*5600*/  LDC.64 R16, c[0x0][0xb28] ;  /* 0x0002ca00ff107b82 */ /* 0x000e620000000a00 */
[----:B---3--:R-:W-:-:S07]  /*5610*/  IMAD.IADD R28, R3, 0x1, R28 ;  /* 0x00000001031c7824 */ /* 0x008fce00078e021c */
[----:B------:R-:W3:Y:S08]  /*5620*/  LDC.64 R42, c[0x0][0x890] ;  /* 0x00022400ff2a7b82 */ /* 0x000ef00000000a00 */
[----:B------:R-:W1:Y:S08]  /*5630*/  LDC.64 R38, c[0x0][0x8b0] ;  /* 0x00022c00ff267b82 */ /* 0x000e700000000a00 */
[----:B------:R-:W1:Y:S08]  /*5640*/  LDC.64 R36, c[0x0][0x8a8] ;  /* 0x00022a00ff247b82 */ /* 0x000e700000000a00 */
[----:B--2-4-:R-:W1:Y:S02]  /*5650*/  LDC R52, c[0x0][0x374] ;  /* 0x0000dd00ff347b82 */ /* 0x014e640000000800 */
.L_x_118:
[----:B------:R-:W-:Y:S02]  /*5660*/  LEA R0, R63, UR42, 0x3 ;  /* 0x0000002a3f007c11 */ /* 0x000fe4000f8e18ff */
[----:B------:R-:W-:Y:S02]  /*5670*/  SHF.L.U32 R3, R57, 0x1f, RZ ;  /* 0x0000001f39037819 */ /* 0x000fe400000006ff */
[----:B------:R-:W-:Y:S02]  /*5680*/  LEA R32, R63, UR42, 0x4 ;  /* 0x0000002a3f207c11 */ /* 0x000fe4000f8e20ff */
[----:B--2---:R-:W2:Y:S02]  /*5690*/  SYNCS.PHASECHK.TRANS64.TRYWAIT P0, [R0+URZ+0x1b0], R3 ;  /* 0x0001b003000075a7 */ /* 0x004ea400080011ff */
[----:B-12---:R-:W-:Y:S05]  /*56a0*/  @!P0 BRA `(.L_x_99) ;  /* 0x0000002000c48947 */ /* 0x006fea0003800000 */
.L_x_196:
[----:B------:R-:W4:Y:S01]  /*56b0*/  LDC.64 R12, c[0x0][0xb10] ;  /* 0x0002c400ff0c7b82 */ /* 0x000f220000000a00 */
[----:B------:R-:W3:Y:S01]  /*56c0*/  LDS.128 R32, [R32+0x240] ;  /* 0x0002400020207984 */ /* 0x000ee20000000c00 */
[----:B-1----:R-:W-:Y:S01]  /*56d0*/  ISETP.NE.AND P1, PT, R23, 0x1, PT ;  /* 0x000000011700780c */ /* 0x002fe20003f25270 */
[----:B--2---:R-:W-:Y:S01]  /*56e0*/  VIADD R0, R0, 0x1c0 ;  /* 0x000001c000007836 */ /* 0x004fe20000000000 */
[----:B------:R-:W-:Y:S04]  /*56f0*/  ISETP.GE.AND P0, PT, R22, 0x1, PT ;  /* 0x000000011600780c */ /* 0x000fe80003f06270 */
[----:B------:R-:W1:Y:S01]  /*5700*/  LDC.64 R10, c[0x0][0xb18] ;  /* 0x0002c600ff0a7b82 */ /* 0x000e620000000a00 */
[----:B------:R-:W-:Y:S01]  /*5710*/  PRMT R0, RZ, 0x654, R0 ;  /* 0x00000654ff007816 */ /* 0x000fe20000000000 */
[----:B------:R-:W-:Y:S01]  /*5720*/  @!PT LDS RZ, [RZ] ;  /* 0x00000000fffff984 */ /* 0x000fe20000000800 */
[----:B------:R-:W-:Y:S01]  /*5730*/  @!PT LDS RZ, [RZ] ;  /* 0x00000000fffff984 */ /* 0x000fe20000000800 */
[----:B------:R-:W-:Y:S01]  /*5740*/  @!PT LDS RZ, [RZ] ;  /* 0x00000000fffff984 */ /* 0x000fe20000000800 */
[----:B------:R-:W-:Y:S01]  /*5750*/  @!PT LDS RZ, [RZ] ;  /* 0x00000000fffff984 */ /* 0x000fe20000000800 */
[----:B------:R2:W-:Y:S06]  /*5760*/  MEMBAR.ALL.CTA ;  /* 0x0000000000007992 */ /* 0x0005ec0000008000 */
[----:B--2---:R-:W2:Y:S01]  /*5770*/  FENCE.VIEW.ASYNC.S ;  /* 0x00000000000073c6 */ /* 0x004ea20000000000 */
[----:B------:R-:W1:Y:S08]  /*5780*/  @!P1 LDC R14, c[0x0][0xb20] ;  /* 0x0002c800ff0e9b82 */ /* 0x000e700000000800 */
[----:B------:R-:W1:Y:S01]  /*5790*/  @!P1 LDC R9, c[0x0][0xb0c] ;  /* 0x0002c300ff099b82 */ /* 0x000e620000000800 */
[----:B--2---:R2:W-:Y:S01]  /*57a0*/  SYNCS.ARRIVE.TRANS64.RED.A1T0 RZ, [R0+URZ], RZ ;  /* 0x000000ff00ff79a7 */ /* 0x0045e200081004ff */
[----:B---3--:R-:W-:Y:S04]  /*57b0*/  LOP3.LUT P4, RZ, R34, 0x1, RZ, 0xc0, !PT ;  /* 0x0000000122ff7812 */ /* 0x008fe8000788c0ff */
[----:B------:R-:W-:Y:S09]  /*57c0*/  P2R R62, PR, RZ, 0x10 ;  /* 0x00000010ff3e7803 */ /* 0x000ff20000000000 */
[----:B------:R-:W-:Y:S02]  /*57d0*/  @P4 MOV R27, R32 ;  /* 0x00000020001b4202 */ /* 0x000fe40000000f00 */
[----:B------:R-:W-:Y:S01]  /*57e0*/  @P4 LOP3.LUT R25, R33, 0xffff, RZ, 0xc0, !PT ;  /* 0x0000ffff21194812 */ /* 0x000fe200078ec0ff */
[----:B--2-4-:R-:W-:Y:S06]  /*57f0*/  @!P0 BRA `(.L_x_100) ;  /* 0x0000000000a48947 */ /* 0x014fec0003800000 */
[----:B------:R-:W-:Y:S01]  /*5800*/  IMAD.HI.U32 R21, R52, R19, RZ ;  /* 0x0000001334157227 */ /* 0x000fe200078e00ff */
[----:B------:R-:W-:Y:S02]  /*5810*/  ISETP.NE.AND P0, PT, R18, 0x1, PT ;  /* 0x000000011200780c */ /* 0x000fe40003f05270 */
[----:B------:R-:W-:Y:S01]  /*5820*/  ISETP.NE.AND P2, PT, R22, 0x1, PT ;  /* 0x000000011600780c */ /* 0x000fe20003f45270 */
[----:B------:R-:W-:Y:S01]  /*5830*/  IMAD.HI.U32 R20, R51, R44, RZ ;  /* 0x0000002c33147227 */ /* 0x000fe200078e00ff */
[----:B------:R-:W-:Y:S02]  /*5840*/  SHF.R.U32.HI R21, RZ, R50, R21 ;  /* 0x00000032ff157219 */ /* 0x000fe40000011615 */
[----:B------:R-:W-:Y:S01]  /*5850*/  ISETP.NE.AND P3, PT, R24, 0x1, PT ;  /* 0x000000011800780c */ /* 0x000fe20003f65270 */
[----:B------:R-:W-:Y:S01]  /*5860*/  IMAD.HI.U32 R66, R27, R44, RZ ;  /* 0x0000002c1b427227 */ /* 0x000fe200078e00ff */
[----:B------:R-:W-:Y:S02]  /*5870*/  SHF.R.U32.HI R20, RZ, R45, R20 ;  /* 0x0000002dff147219 */ /* 0x000fe40000011614 */
[----:B------:R-:W-:Y:S01]  /*5880*/  SEL R3, R52, R21, !P0 ;  /* 0x0000001534037207 */ /* 0x000fe20004000000 */
[----:B------:R-:W-:Y:S01]  /*5890*/  IMAD.HI.U32 R21, R25, R19, RZ ;  /* 0x0000001319157227 */ /* 0x000fe200078e00ff */
[----:B------:R-:W-:Y:S02]  /*58a0*/  SEL R7, R51, R20, !P3 ;  /* 0x0000001433077207 */ /* 0x000fe40005800000 */
[----:B------:R-:W-:Y:S01]  /*58b0*/  SHF.R.U32.HI R66, RZ, R45, R66 ;  /* 0x0000002dff427219 */ /* 0x000fe20000011642 */
[-C--:B------:R-:W-:Y:S04]  /*58c0*/  IMAD.HI.U32 R20, R3, R16.reuse, RZ ;  /* 0x0000001003147227 */ /* 0x080fe800078e00ff */
[----:B------:R-:W-:Y:S01]  /*58d0*/  IMAD.HI.U32 R64, R7, R16, RZ ;  /* 0x0000001007407227 */ /* 0x000fe200078e00ff */
[-C--:B------:R-:W-:Y:S02]  /*58e0*/  @P2 SHF.R.U32.HI R3, RZ, R17.reuse, R20 ;  /* 0x00000011ff032219 */ /* 0x080fe40000011614 */
[----:B------:R-:W-:Y:S02]  /*58f0*/  SHF.R.U32.HI R20, RZ, R50, R21 ;  /* 0x00000032ff147219 */ /* 0x000fe40000011615 */
[----:B------:R-:W-:Y:S01]  /*5900*/  @P2 SHF.R.U32.HI R7, RZ, R17, R64 ;  /* 0x00000011ff072219 */ /* 0x000fe20000011640 */
[C---:B------:R-:W-:Y:S01]  /*5910*/  IMAD R2, R22.reuse, R3, RZ ;  /* 0x0000000316027224 */ /* 0x040fe200078e02ff */
[----:B------:R-:W-:Y:S02]  /*5920*/  SEL R5, R25, R20, !P0 ;  /* 0x0000001419057207 */ /* 0x000fe40004000000 */
[----:B------:R-:W-:Y:S01]  /*5930*/  SEL R3, R27, R66, !P3 ;  /* 0x000000421b037207 */ /* 0x000fe20005800000 */
[----:B------:R-:W-:Y:S01]  /*5940*/  IMAD R4, R22, R7, RZ ;  /* 0x0000000716047224 */ /* 0x000fe200078e02ff */
[C---:B------:R-:W-:Y:S01]  /*5950*/  ISETP.GE.AND P0, PT, R5.reuse, R2, PT ;  /* 0x000000020500720c */ /* 0x040fe20003f06270 */
[----:B------:R-:W-:Y:S03]  /*5960*/  IMAD.HI.U32 R6, R5, R16, RZ ;  /* 0x0000001005067227 */ /* 0x000fe600078e00ff */
[----:B------:R-:W-:Y:S01]  /*5970*/  ISETP.GE.OR P0, PT, R3, R4, P0 ;  /* 0x000000040300720c */ /* 0x000fe20000706670 */
[----:B------:R-:W-:Y:S01]  /*5980*/  IMAD.MOV R4, RZ, RZ, -R3 ;  /* 0x000000ffff047224 */ /* 0x000fe200078e0a03 */
[-C--:B------:R-:W-:Y:S03]  /*5990*/  SHF.R.U32.HI R6, RZ, R17.reuse, R6 ;  /* 0x00000011ff067219 */ /* 0x080fe60000011606 */
[----:B------:R-:W-:Y:S01]  /*59a0*/  IMAD R27, R24, R4, R27 ;  /* 0x00000004181b7224 */ /* 0x000fe200078e021b */
[----:B------:R-:W-:Y:S05]  /*59b0*/  SEL R15, R5, R6, !P2 ;  /* 0x00000006050f7207 */ /* 0x000fea0005000000 */
[----:B------:R-:W-:Y:S02]  /*59c0*/  IMAD.MOV R6, RZ, RZ, -R15 ;  /* 0x000000ffff067224 */ /* 0x000fe400078e0a0f */
[C---:B------:R-:W-:Y:S04]  /*59d0*/  @!P0 IMAD.HI.U32 R2, R3.reuse, R16, RZ ;  /* 0x0000001003028227 */ /* 0x040fe800078e00ff */
[----:B------:R-:W-:Y:S01]  /*59e0*/  IMAD R6, R22, R6, R5 ;  /* 0x0000000616067224 */ /* 0x000fe200078e0205 */
[----:B------:R-:W-:Y:S04]  /*59f0*/  @!P0 SHF.R.U32.HI R2, RZ, R17, R2 ;  /* 0x00000011ff028219 */ /* 0x000fe80000011602 */
[----:B------:R-:W-:Y:S02]  /*5a00*/  @!P0 SEL R0, R3, R2, !P2 ;  /* 0x0000000203008207 */ /* 0x000fe40005000000 */
[----:B------:R-:W-:Y:S02]  /*5a10*/  IADD3 R2, PT, PT, -R5, RZ, RZ ;  /* 0x000000ff05027210 */ /* 0x000fe40007ffe1ff */
[----:B------:R-:W-:Y:S01]  /*5a20*/  @!P0 IADD3 R8, PT, PT, R15, -R0, RZ ;  /* 0x800000000f088210 */ /* 0x000fe20007ffe0ff */
[----:B------:R-:W-:Y:S02]  /*5a30*/  @!P0 IMAD R0, R7, R6, R0 ;  /* 0x0000000607008224 */ /* 0x000fe400078e0200 */
[----:B------:R-:W-:Y:S02]  /*5a40*/  IMAD R25, R18, R2, R25 ;  /* 0x0000000212197224 */ /* 0x000fe400078e0219 */
[----:B------:R-:W-:Y:S02]  /*5a50*/  @!P0 IMAD R5, R8, R22, R3 ;  /* 0x0000001608058224 */ /* 0x000fe400078e0203 */
[----:B------:R-:W-:Y:S04]  /*5a60*/  @!P0 IMAD.MOV.U32 R3, RZ, RZ, R0 ;  /* 0x000000ffff038224 */ /* 0x000fe800078e0000 */
[----:B------:R-:W-:Y:S02]  /*5a70*/  IMAD R27, R3, R24, R27 ;  /* 0x00000018031b7224 */ /* 0x000fe400078e021b */
[----:B------:R-:W-:Y:S07]  /*5a80*/  IMAD R25, R5, R18, R25 ;  /* 0x0000001205197224 */ /* 0x000fee00078e0219 */
.L_x_100:
[----:B------:R-:W-:Y:S01]  /*5a90*/  @!P1 IMAD.HI.U32 R0, R27, R12, RZ ;  /* 0x0000000c1b009227 */ /* 0x000fe200078e00ff */
[----:B-1----:R-:W-:Y:S01]  /*5aa0*/  @!P1 ISETP.NE.AND P0, PT, R10, 0x1, PT ;  /* 0x000000010a00980c */ /* 0x002fe20003f05270 */
[----:B------:R-:W-:Y:S01]  /*5ab0*/  ULOP3.LUT UP0, URZ, UR44, 0x90, URZ, 0xc0, !UPT ;  /* 0x000000902cff7892 */ /* 0x000fe2000f80c0ff */
[----:B------:R-:W-:Y:S01]  /*5ac0*/  @!P1 ISETP.NE.AND P2, PT, R9, 0x1, PT ;  /* 0x000000010900980c */ /* 0x000fe20003f45270 */
[----:B------:R-:W-:Y:S01]  /*5ad0*/  @!P1 IMAD.HI.U32 R3, R25, R11, RZ ;  /* 0x0000000b19039227 */ /* 0x000fe200078e00ff */
[----:B------:R-:W-:Y:S02]  /*5ae0*/  @!P1 SHF.R.U32.HI R0, RZ, R13, R0 ;  /* 0x0000000dff009219 */ /* 0x000fe40000011600 */
[----:B------:R-:W-:Y:S01]  /*5af0*/  @P4 SHF.R.U32.HI R54, RZ, 0x10, R33 ;  /* 0x00000010ff364819 */ /* 0x000fe20000011621 */
[----:B------:R-:W-:Y:S01]  /*5b00*/  VIADD R63, R63, 0x1 ;  /* 0x000000013f3f7836 */ /* 0x000fe20000000000 */
[----:B------:R-:W-:Y:S02]  /*5b10*/  @!P1 SHF.R.U32.HI R2, RZ, R14, R3 ;  /* 0x0000000eff029219 */ /* 0x000fe40000011603 */
[----:B------:R-:W-:Y:S02]  /*5b20*/  @!P1 SEL R3, R27, R0, !P2 ;  /* 0x000000001b039207 */ /* 0x000fe40005000000 */
[----:B------:R-:W-:Y:S05]  /*5b30*/  @!P1 SEL R2, R25, R2, !P0 ;  /* 0x0000000219029207 */ /* 0x000fea0004000000 */
[----:B------:R-:W-:Y:S02]  /*5b40*/  @!P1 IMAD.IADD R0, R2, 0x1, -R3 ;  /* 0x0000000102009824 */ /* 0x000fe400078e0a03 */
[----:B------:R-:W-:Y:S02]  /*5b50*/  @!P1 IMAD.IADD R2, R3, 0x1, -R2 ;  /* 0x0000000103029824 */ /* 0x000fe400078e0a02 */
[----:B------:R-:W-:Y:S02]  /*5b60*/  @!P1 IMAD R27, R0, R9, R27 ;  /* 0x00000009001b9224 */ /* 0x000fe400078e021b */
[----:B------:R-:W-:Y:S01]  /*5b70*/  @!P1 IMAD R25, R2, R10, R25 ;  /* 0x0000000a02199224 */ /* 0x000fe200078e0219 */
[----:B------:R-:W-:Y:S06]  /*5b80*/  BRA.U !UP0, `(.L_x_101) ;  /* 0x00000001087c7547 */ /* 0x000fec000b800000 */
[----:B------:R-:W1:Y:S01]  /*5b90*/  LDCU.64 UR8, c[0x4][0x80] ;  /* 0x01001000ff0877ac */ /* 0x000e620008000a00 */
[----:B------:R-:W-:Y:S01]  /*5ba0*/  MOV R2, 0x0 ;  /* 0x0000000000027802 */ /* 0x000fe20000000f00 */
[----:B------:R-:W-:Y:S02]  /*5bb0*/  HFMA2 R12, -RZ, RZ, 0, 5.9604644775390625e-08 ;  /* 0x00000001ff0c7431 */ /* 0x000fe400000001ff */
[----:B------:R-:W-:Y:S01]  /*5bc0*/  IMAD.MOV.U32 R8, RZ, RZ, 0x70 ;  /* 0x00000070ff087424 */ /* 0x000fe200078e00ff */
[----:B------:R2:W3:Y:S01]  /*5bd0*/  LDC.64 R14, c[0x4][R2] ;  /* 0x01000000020e7b82 */ /* 0x0004e20000000a00 */
[----:B------:R-:W4:Y:S01]  /*5be0*/  LDCU.64 UR6, c[0x4][0x88] ;  /* 0x01001100ff0677ac */ /* 0x000f220008000a00 */
[----:B------:R-:W-:Y:S01]  /*5bf0*/  IMAD.MOV.U32 R13, RZ, RZ, RZ ;  /* 0x000000ffff0d7224 */ /* 0x000fe200078e00ff */
[----:B------:R-:W2:Y:S01]  /*5c00*/  LDCU.64 UR4, c[0x4][0x8] ;  /* 0x01000100ff0477ac */ /* 0x000ea20008000a00 */
[----:B-1----:R-:W-:Y:S01]  /*5c10*/  MOV R5, UR9 ;  /* 0x0000000900057c02 */ /* 0x002fe20008000f00 */
[----:B------:R-:W-:Y:S01]  /*5c20*/  IMAD.U32 R4, RZ, RZ, UR8 ;  /* 0x00000008ff047e24 */ /* 0x000fe2000f8e00ff */
[----:B----4-:R-:W-:Y:S01]  /*5c30*/  MOV R7, UR7 ;  /* 0x0000000700077c02 */ /* 0x010fe20008000f00 */
[----:B------:R-:W-:Y:S01]  /*5c40*/  IMAD.U32 R6, RZ, RZ, UR6 ;  /* 0x00000006ff067e24 */ /* 0x000fe2000f8e00ff */
[----:B--2---:R-:W-:Y:S01]  /*5c50*/  MOV R11, UR5 ;  /* 0x00000005000b7c02 */ /* 0x004fe20008000f00 */
[----:B------:R-:W-:Y:S02]  /*5c60*/  IMAD.U32 R10, RZ, RZ, UR4 ;  /* 0x00000004ff0a7e24 */ /* 0x000fe4000f8e00ff */
[----:B------:R-:W-:Y:S07]  /*5c70*/  LEPC R20, `(.L_x_102) ;  /* 0x000000001014794e */ /* 0x000fee0000000000 */
[----:B---3-5:R-:W-:Y:S05]  /*5c80*/  CALL.ABS.NOINC R14 ;  /* 0x000000000e007343 */ /* 0x028fea0003c00000 */
.L_x_102:
[----:B------:R-:W1:Y:S01]  /*5c90*/  LDCU.64 UR8, c[0x4][0x80] ;  /* 0x01001000ff0877ac */ /* 0x000e620008000a00 */
[----:B------:R-:W2:Y:S01]  /*5ca0*/  LDC.64 R2, c[0x4][R2] ;  /* 0x0100000002027b82 */ /* 0x000ea20000000a00 */
[----:B------:R-:W-:Y:S02]  /*5cb0*/  HFMA2 R12, -RZ, RZ, 0, 5.9604644775390625e-08 ;  /* 0x00000001ff0c7431 */ /* 0x000fe400000001ff */
[----:B------:R-:W-:Y:S02]  /*5cc0*/  IMAD.MOV.U32 R8, RZ, RZ, 0x70 ;  /* 0x00000070ff087424 */ /* 0x000fe400078e00ff */
[----:B------:R-:W-:Y:S01]  /*5cd0*/  IMAD.MOV.U32 R13, RZ, RZ, RZ ;  /* 0x000000ffff0d7224 */ /* 0x000fe200078e00ff */
[----:B------:R-:W3:Y:S01]  /*5ce0*/  LDCU.64 UR6, c[0x4][0x88] ;  /* 0x01001100ff0677ac */ /* 0x000ee20008000a00 */
[----:B------:R-:W4:Y:S01]  /*5cf0*/  LDCU.64 UR4, c[0x4][0x8] ;  /* 0x01000100ff0477ac */ /* 0x000f220008000a00 */
[----:B-1----:R-:W-:Y:S02]  /*5d00*/  MOV R4, UR8 ;  /* 0x0000000800047c02 */ /* 0x002fe40008000f00 */
[----:B------:R-:W-:Y:S02]  /*5d10*/  MOV R5, UR9 ;  /* 0x0000000900057c02 */ /* 0x000fe40008000f00 */
[----:B---3--:R-:W-:Y:S01]  /*5d20*/  MOV R7, UR7 ;  /* 0x0000000700077c02 */ /* 0x008fe20008000f00 */
[----:B------:R-:W-:Y:S01]  /*5d30*/  IMAD.U32 R6, RZ, RZ, UR6 ;  /* 0x00000006ff067e24 */ /* 0x000fe2000f8e00ff */
[----:B----4-:R-:W-:Y:S01]  /*5d40*/  MOV R11, UR5 ;  /* 0x00000005000b7c02 */ /* 0x010fe20008000f00 */
[----:B------:R-:W-:Y:S02]  /*5d50*/  IMAD.U32 R10, RZ, RZ, UR4 ;  /* 0x00000004ff0a7e24 */ /* 0x000fe4000f8e00ff */
[----:B------:R-:W-:Y:S07]  /*5d60*/  LEPC R20, `(.L_x_101) ;  /* 0x000000001014794e */ /* 0x000fee0000000000 */
[----:B--2---:R-:W-:Y:S05]  /*5d70*/  CALL.ABS.NOINC R2 ;  /* 0x0000000002007343 */ /* 0x004fea0003c00000 */
.L_x_101:
[----:B------:R-:W-:Y:S01]  /*5d80*/  ISETP.NE.U32.AND P2, PT, R42, RZ, PT ;  /* 0x000000ff2a00720c */ /* 0x000fe20003f45070 */
[----:B------:R-:W-:Y:S01]  /*5d90*/  UISETP.NE.AND UP1, UPT, UR45, URZ, UPT ;  /* 0x000000ff2d00728c */ /* 0x000fe2000bf25270 */
[----:B------:R-:W-:Y:S02]  /*5da0*/  ISETP.NE.U32.AND P4, PT, R38, RZ, PT ;  /* 0x000000ff2600720c */ /* 0x000fe40003f85070 */
[----:B------:R-:W-:Y:S02]  /*5db0*/  ISETP.NE.AND.EX P2, PT, R43, RZ, PT, P2 ;  /* 0x000000ff2b00720c */ /* 0x000fe40003f45320 */
[----:B------:R-:W-:Y:S02]  /*5dc0*/  PLOP3.LUT P1, PT, PT, PT, PT, 0x8, 0x80 ;  /* 0x000000000080781c */ /* 0x000fe40003f2e170 */
[----:B------:R-:W-:Y:S02]  /*5dd0*/  PLOP3.LUT P0, PT, PT, PT, UP1, 0x80, 0x8 ;  /* 0x000000000008781c */ /* 0x000fe40003f0f018 */
[----:B------:R-:W-:Y:S02]  /*5de0*/  ISETP.NE.AND.EX P4, PT, R39, RZ, PT, P4 ;  /* 0x000000ff2700720c */ /* 0x000fe40003f85340 */
[----:B------:R-:W1:Y:S09]  /*5df0*/  @UP1 LDCU.64 UR4, c[0x0][0x888] ;  /* 0x00011100ff0417ac */ /* 0x000e720008000a00 */
[----:B------:R-:W-:Y:S01]  /*5e00*/  @P0 PLOP3.LUT P1, PT, P2, PT, PT, 0x80, 0x8 ;  /* 0x000000000008081c */ /* 0x000fe2000172f070 */
[----:B-1----:R-:W-:Y:S04]  /*5e10*/  @UP1 UISETP.NE.U32.AND UP0, UPT, UR4, URZ, UPT ;  /* 0x000000ff0400128c */ /* 0x002fe8000bf05070 */
[----:B------:R-:W-:Y:S04]  /*5e20*/  @UP1 UISETP.NE.AND.EX UP0, UPT, UR5, URZ, UPT, UP0 ;  /* 0x000000ff0500128c */ /* 0x000fe8000bf05300 */
[----:B------:R-:W-:Y:S01]  /*5e30*/  @UP1 USEL UR4, URZ, 0xffffffff, UP0 ;  /* 0xffffffffff041887 */ /* 0x000fe20008000000 */
[----:B------:R-:W-:Y:S11]  /*5e40*/  @!P2 BRA `(.L_x_103) ;  /* 0x00000000002ca947 */ /* 0x000ff60003800000 */
[----:B------:R-:W-:Y:S01]  /*5e50*/  ISETP.NE.U32.AND P3, PT, R40, RZ, PT ;  /* 0x000000ff2800720c */ /* 0x000fe20003f65070 */
[----:B------:R-:W-:Y:S03]  /*5e60*/  IMAD.MOV.U32 R48, RZ, RZ, 0x1 ;  /* 0x00000001ff307424 */ /* 0x000fe600078e00ff */
[----:B------:R-:W-:Y:S11]  /*5e70*/  ISETP.NE.AND.EX P3, PT, R41, RZ, PT, P3 ;  /* 0x000000ff2900720c */ /* 0x000ff60003f65330 */
[----:B------:R-:W-:Y:S02]  /*5e80*/  @!UPT UIADD3 URZ, UPT, UPT, URZ, URZ, URZ ;  /* 0x000000fffffff290 */ /* 0x000fe4000fffe0ff */
[----:B------:R-:W1:Y:S01]  /*5e90*/  @P3 LDC.64 R2, c[0x0][0x888] ;  /* 0x00022200ff023b82 */ /* 0x000e620000000a00 */
[----:B------:R-:W-:Y:S04]  /*5ea0*/  @P3 IMAD R0, R42, UR36, RZ ;  /* 0x000000242a003c24 */ /* 0x000fe8000f8e02ff */
[----:B-1----:R-:W-:Y:S04]  /*5eb0*/  @P3 IMAD.WIDE R2, R0, 0x4, R2 ;  /* 0x0000000400023825 */ /* 0x002fe800078e0202 */
[----:B------:R-:W-:Y:S01]  /*5ec0*/  HFMA2 R0, -RZ, RZ, 0, 5.9604644775390625e-08 ;  /* 0x00000001ff007431 */ /* 0x000fe200000001ff */
[----:B-----5:R1:W5:Y:S04]  /*5ed0*/  @P3 LDG.E R30, desc[UR40][R2.64] ;  /* 0x00000028021e3981 */ /* 0x020368000c1e1900 */
[----:B------:R-:W-:Y:S01]  /*5ee0*/  @!P3 PRMT R48, R0, 0x7610, R48 ;  /* 0x000076100030b816 */ /* 0x000fe20000000030 */
[----:B-1----:R-:W2:Y:S06]  /*5ef0*/  @!P3 LDC R30, c[0x0][0x880] ;  /* 0x00022000ff1ebb82 */ /* 0x002eac0000000800 */
.L_x_103:
[----:B------:R-:W-:Y:S05]  /*5f00*/  @!P4 BRA `(.L_x_104) ;  /* 0x000000000020c947 */ /* 0x000fea0003800000 */
[----:B------:R-:W-:Y:S04]  /*5f10*/  ISETP.NE.U32.AND P3, PT, R36, RZ, PT ;  /* 0x000000ff2400720c */ /* 0x000fe80003f65070 */
[----:B------:R-:W-:Y:S11]  /*5f20*/  ISETP.NE.AND.EX P3, PT, R37, RZ, PT, P3 ;  /* 0x000000ff2500720c */ /* 0x000ff60003f65330 */
[----:B------:R-:W-:Y:S02]  /*5f30*/  @!UPT UIADD3 URZ, UPT, UPT, URZ, URZ, URZ ;  /* 0x000000fffffff290 */ /* 0x000fe4000fffe0ff */
[----:B------:R-:W1:Y:S01]  /*5f40*/  @P3 LDC.64 R2, c[0x0][0x8a8] ;  /* 0x00022a00ff023b82 */ /* 0x000e620000000a00 */
[----:B------:R-:W-:Y:S04]  /*5f50*/  @P3 IMAD R0, R38, UR36, RZ ;  /* 0x0000002426003c24 */ /* 0x000fe8000f8e02ff */
[----:B-1----:R-:W-:Y:S05]  /*5f60*/  @P3 IMAD.WIDE R2, R0, 0x4, R2 ;  /* 0x0000000400023825 */ /* 0x002fea00078e0202 */
[----:B-----5:R1:W5:Y:S02]  /*5f70*/  @P3 LDG.E R29, desc[UR40][R2.64] ;  /* 0x00000028021d3981 */ /* 0x020364000c1e1900 */
[----:B-1----:R-:W3:Y:S02]  /*5f80*/  @!P3 LDC R29, c[0x0][0x8a0] ;  /* 0x00022800ff1dbb82 */ /* 0x002ee40000000800 */
.L_x_104:
[----:B--2--5:R-:W-:Y:S01]  /*5f90*/  @P0 FSETP.NEU.AND P4, PT, R30, RZ, PT ;  /* 0x000000ff1e00020b */ /* 0x024fe20003f8d000 */
[----:B------:R-:W-:Y:S01]  /*5fa0*/  IMAD.U32 R4, RZ, RZ, UR4 ;  /* 0x00000004ff047e24 */ /* 0x000fe2000f8e00ff */
[----:B------:R-:W-:Y:S01]  /*5fb0*/  @P0 LOP3.LUT P3, RZ, R48, 0xff, RZ, 0xc0, !PT ;  /* 0x000000ff30ff0812 */ /* 0x000fe2000786c0ff */
[C---:B------:R-:W-:Y:S01]  /*5fc0*/  IMAD.SHL.U32 R67, R56.reuse, 0x800, RZ ;  /* 0x0000080038437824 */ /* 0x040fe200078e00ff */
[----:B------:R-:W-:Y:S01]  /*5fd0*/  @P0 SEL R11, RZ, 0xffffffff, P4 ;  /* 0xffffffffff0b0807 */ /* 0x000fe20002000000 */
[----:B------:R-:W-:Y:S01]  /*5fe0*/  BSSY B1, `(.L_x_105) ;  /* 0x000002e000017945 */ /* 0x000fe20003800000 */
[----:B------:R-:W-:Y:S02]  /*5ff0*/  LEA R0, R56, UR42, 0x3 ;  /* 0x0000002a38007c11 */ /* 0x000fe4000f8e18ff */
[----:B------:R-:W-:Y:S02]  /*6000*/  CS2R R34, SRZ ;  /* 0x0000000000227805 */ /* 0x000fe4000001ff00 */
[----:B------:R-:W-:Y:S02]  /*6010*/  @P1 SEL R11, R4, R11, !P3 ;  /* 0x0000000b040b1207 */ /* 0x000fe40005800000 */
[----:B------:R-:W-:Y:S02]  /*6020*/  CS2R R32, SRZ ;  /* 0x0000000000207805 */ /* 0x000fe4000001ff00 */
[----:B------:R-:W-:Y:S02]  /*6030*/  LOP3.LUT R4, R59, 0x1, RZ, 0x3c, !PT ;  /* 0x000000013b047812 */ /* 0x000fe400078e3cff */
[----:B------:R-:W-:Y:S02]  /*6040*/  @P0 LOP3.LUT R11, R11, 0x1, RZ, 0xc0, !PT ;  /* 0x000000010b0b0812 */ /* 0x000fe400078ec0ff */
[----:B------:R-:W-:Y:S02]  /*6050*/  LEA R66, R26, UR42, 0x3 ;  /* 0x0000002a1a427c11 */ /* 0x000fe4000f8e18ff */
[----:B------:R-:W-:Y:S02]  /*6060*/  ISETP.NE.U32.OR P5, PT, R11, 0x1, !P0 ;  /* 0x000000010b00780c */ /* 0x000fe400047a5470 */
[----:B------:R-:W-:Y:S02]  /*6070*/  SHF.L.U32 R7, R58, 0x1f, RZ ;  /* 0x0000001f3a077819 */ /* 0x000fe400000006ff */
[----:B------:R-:W-:Y:S02]  /*6080*/  LEA.HI R5, R26, R26, RZ, 0x1 ;  /* 0x0000001a1a057211 */ /* 0x000fe400078f08ff */
[----:B------:R-:W-:Y:S02]  /*6090*/  PLOP3.LUT P4, PT, PT, PT, PT, 0x8, 0x80 ;  /* 0x000000000080781c */ /* 0x000fe40003f8e170 */
[----:B------:R-:W-:Y:S01]  /*60a0*/  P2R R64, PR, RZ, 0x20 ;  /* 0x00000020ff407803 */ /* 0x000fe20000000000 */
[C---:B------:R-:W-:Y:S01]  /*60b0*/  IMAD.SHL.U32 R3, R5.reuse, 0x4, RZ ;  /* 0x0000000405037824 */ /* 0x040fe200078e00ff */
[----:B------:R-:W-:Y:S02]  /*60c0*/  LOP3.LUT R5, R5, 0xffe, RZ, 0xc0, !PT ;  /* 0x00000ffe05057812 */ /* 0x000fe400078ec0ff */
[----:B------:R-:W-:Y:S02]  /*60d0*/  IADD3 R65, PT, PT, R67, UR42, R60 ;  /* 0x0000002a43417c10 */ /* 0x000fe4000fffe03c */
[----:B------:R-:W-:Y:S01]  /*60e0*/  @P5 SHF.L.U32 R9, R4, 0x1f, RZ ;  /* 0x0000001f04095819 */ /* 0x000fe200000006ff */
[----:B------:R-:W-:Y:S01]  /*60f0*/  IMAD.IADD R2, R26, 0x1, -R5 ;  /* 0x000000011a027824 */ /* 0x000fe200078e0a05 */
[----:B------:R-:W-:Y:S02]  /*6100*/  LOP3.LUT R3, R3, 0xfffffff8, RZ, 0xc0, !PT ;  /* 0xfffffff803037812 */ /* 0x000fe400078ec0ff */
[----:B------:R-:W1:Y:S03]  /*6110*/  @P5 SYNCS.PHASECHK.TRANS64.TRYWAIT P0, [R0+URZ+0x180], R9 ;  /* 0x00018009000055a7 */ /* 0x000e6600080011ff */
[----:B------:R-:W-:Y:S04]  /*6120*/  IMAD.IADD R3, R28, 0x1, R3 ;  /* 0x000000011c037824 */ /* 0x000fe800078e0203 */
[----:B------:R-:W-:Y:S01]  /*6130*/  IMAD R2, R2, 0x100000, R3 ;  /* 0x0010000002027824 */ /* 0x000fe200078e0203 */
[----:B------:R2:W4:Y:S01]  /*6140*/  SYNCS.PHASECHK.TRANS64.TRYWAIT P3, [R66+URZ+0x1d0], R7 ;  /* 0x0001d007420075a7 */ /* 0x00052200080611ff */
[----:B-1----:R-:W-:Y:S01]  /*6150*/  @P5 PLOP3.LUT P4, PT, P0, PT, PT, 0x8, 0x80 ;  /* 0x000000000080581c */ /* 0x002fe2000078e170 */
[----:B------:R-:W-:Y:S01]  /*6160*/  @!UPT UIADD3 URZ, UPT, UPT, URZ, URZ, URZ ;  /* 0x000000fffffff290 */ /* 0x000fe2000fffe0ff */
[----:B--2---:R-:W-:Y:S11]  /*6170*/  @!P5 BRA `(.L_x_106) ;  /* 0x000000000050d947 */ /* 0x004ff60003800000 */
[----:B------:R-:W-:Y:S01]  /*6180*/  ISETP.NE.U32.AND P0, PT, RZ, UR38, PT ;  /* 0x00000026ff007c0c */ /* 0x000fe2000bf05070 */
[----:B------:R-:W-:Y:S01]  /*6190*/  BSSY B0, `(.L_x_107) ;  /* 0x000000f000007945 */ /* 0x000fe20003800000 */
[----:B------:R-:W-:Y:S01]  /*61a0*/  FSETP.NEU.AND P1, PT, R30, RZ, PT ;  /* 0x000000ff1e00720b */ /* 0x000fe20003f2d000 */
[----:B------:R-:W-:Y:S01]  /*61b0*/  IMAD.MOV.U32 R34, RZ, RZ, RZ ;  /* 0x000000ffff227224 */ /* 0x000fe200078e00ff */
[----:B------:R-:W-:Y:S02]  /*61c0*/  ISETP.NE.AND.EX P0, PT, RZ, UR39, PT, P0 ;  /* 0x00000027ff007c0c */ /* 0x000fe4000bf05300 */
[----:B------:R-:W-:Y:S02]  /*61d0*/  SEL R3, RZ, 0xffffffff, P1 ;  /* 0xffffffffff037807 */ /* 0x000fe40000800000 */
[----:B------:R-:W-:Y:S02]  /*61e0*/  LOP3.LUT P1, RZ, R48, 0xff, RZ, 0xc0, !PT ;  /* 0x000000ff30ff7812 */ /* 0x000fe4000782c0ff */
[----:B------:R-:W-:Y:S04]  /*61f0*/  SEL R6, RZ, 0xffffffff, P0 ;  /* 0xffffffffff067807 */ /* 0x000fe80000000000 */
[----:B------:R-:W-:Y:S04]  /*6200*/  @P2 SEL R3, R6, R3, !P1 ;  /* 0x0000000306032207 */ /* 0x000fe80004800000 */
[----:B------:R-:W-:Y:S04]  /*6210*/  LOP3.LUT R3, R3, 0x1, RZ, 0xc0, !PT ;  /* 0x0000000103037812 */ /* 0x000fe800078ec0ff */
[----:B------:R-:W-:Y:S01]  /*6220*/  ISETP.NE.U32.AND P0, PT, R3, 0x1, PT ;  /* 0x000000010300780c */ /* 0x000fe20003f05070 */
[----:B------:R-:W-:Y:S01]  /*6230*/  @!UPT UIADD3 URZ, UPT, UPT, URZ, URZ, URZ ;  /* 0x000000fffffff290 */ /* 0x000fe2000fffe0ff */
[----:B------:R-:W-:Y:S11]  /*6240*/  @!P4 BRA `(.L_x_108) ;  /* 0x00000000000cc947 */ /* 0x000ff60003800000 */
[----:B------:R-:W-:Y:S04]  /*6250*/  SHF.L.U32 R3, R4, 0x1f, RZ ;  /* 0x0000001f04037819 */ /* 0x000fe800000006ff */
[----:B------:R-:W1:Y:S02]  /*6260*/  SYNCS.PHASECHK.TRANS64.TRYWAIT P1, [R0+URZ+0x180], R3 ;  /* 0x00018003000075a7 */ /* 0x000e6400080211ff */
[----:B-1----:R-:W-:Y:S05]  /*6270*/  @!P1 BRA `(.L_x_109) ;  /* 0x0000001400e49947 */ /* 0x002fea0003800000 */
.L_x_108:
[----:B------:R-:W-:Y:S05]  /*6280*/  BSYNC B0 ;  /* 0x0000000000007941 */ /* 0x000fea0003800000 */
.L_x_107:
[----:B------:R-:W-:Y:S01]  /*6290*/  CS2R R32, SRZ ;  /* 0x0000000000207805 */ /* 0x000fe2000001ff00 */
[----:B------:R-:W-:Y:S05]  /*62a0*/  @P0 WARPSYNC.ALL ;  /* 0x0000000000000948 */ /* 0x000fea0003800000 */
[----:B------:R2:W1:Y:S02]  /*62b0*/  @P0 LDSM.16.M88.4 R32, [R65+0x300] ;  /* 0x000300004120083b */ /* 0x0004640000000200 */
.L_x_106:
[----:B------:R-:W-:Y:S05]  /*62c0*/  BSYNC B1 ;  /* 0x0000000000017941 */ /* 0x000fea0003800000 */
.L_x_105:
[----:B-1----:R-:W-:Y:S04]  /*62d0*/  SHF.R.U32.HI R0, RZ, 0x15, R2 ;  /* 0x00000015ff007819 */ /* 0x002fe80000011602 */
[----:B------:R-:W-:Y:S01]  /*62e0*/  LOP3.LUT P0, RZ, R0, 0x3, R53, 0x48, !PT ;  /* 0x0000000300ff7812 */ /* 0x000fe20007804835 */
[----:B------:R-:W-:Y:S01]  /*62f0*/  @!UPT UIADD3 URZ, UPT, UPT, URZ, URZ, URZ ;  /* 0x000000fffffff290 */ /* 0x000fe2000fffe0ff */
[----:B----4-:R-:W-:Y:S11]  /*6300*/  @P3 BRA `(.L_x_110) ;  /* 0x0000000000083947 */ /* 0x010ff60003800000 */
[----:B------:R-:W1:Y:S02]  /*6310*/  SYNCS.PHASECHK.TRANS64.TRYWAIT P1, [R66+URZ+0x1d0], R7 ;  /* 0x0001d007420075a7 */ /* 0x000e6400080211ff */
[----:B-1----:R-:W-:Y:S05]  /*6320*/  @!P1 BRA `(.L_x_111) ;  /* 0x0000001400cc9947 */ /* 0x002fea0003800000 */
.L_x_110:
[----:B------:R-:W-:Y:S05]  /*6330*/  @!P0 BRA `(.L_x_112) ;  /* 0x0000000000408947 */ /* 0x000fea0003800000 */
[----:B------:R-:W4:Y:S01]  /*6340*/  LDCU.64 UR8, c[0x4][0x70] ;  /* 0x01000e00ff0877ac */ /* 0x000f220008000a00 */
[----:B------:R-:W-:Y:S01]  /*6350*/  MOV R15, 0x0 ;  /* 0x00000000000f7802 */ /* 0x000fe20000000f00 */
[----:B------:R-:W-:Y:S02]  /*6360*/  HFMA2 R12, -RZ, RZ, 0, 5.9604644775390625e-08 ;  /* 0x00000001ff0c7431 */ /* 0x000fe400000001ff */
[----:B------:R-:W-:Y:S02]  /*6370*/  IMAD.MOV.U32 R8, RZ, RZ, 0x192 ;  /* 0x00000192ff087424 */ /* 0x000fe400078e00ff */
[----:B------:R-:W-:Y:S01]  /*6380*/  IMAD.MOV.U32 R13, RZ, RZ, RZ ;  /* 0x000000ffff0d7224 */ /* 0x000fe200078e00ff */
[----:B------:R-:W1:Y:S01]  /*6390*/  LDCU.64 UR6, c[0x4][0x78] ;  /* 0x01000f00ff0677ac */ /* 0x000e620008000a00 */
[----:B------:R-:W2:Y:S01]  /*63a0*/  LDC.64 R14, c[0x4][R15] ;  /* 0x010000000f0e7b82 */ /* 0x000ea20000000a00 */
[----:B------:R-:W5:Y:S01]  /*63b0*/  LDCU.64 UR4, c[0x4][0x10] ;  /* 0x01000200ff0477ac */ /* 0x000f620008000a00 */
[----:B----4-:R-:W-:Y:S01]  /*63c0*/  MOV R5, UR9 ;  /* 0x0000000900057c02 */ /* 0x010fe20008000f00 */
[----:B------:R-:W-:Y:S01]  /*63d0*/  IMAD.U32 R4, RZ, RZ, UR8 ;  /* 0x00000008ff047e24 */ /* 0x000fe2000f8e00ff */
[----:B-1----:R-:W-:Y:S01]  /*63e0*/  MOV R7, UR7 ;  /* 0x0000000700077c02 */ /* 0x002fe20008000f00 */
[----:B------:R-:W-:Y:S01]  /*63f0*/  IMAD.U32 R6, RZ, RZ, UR6 ;  /* 0x00000006ff067e24 */ /* 0x000fe2000f8e00ff */
[----:B-----5:R-:W-:Y:S01]  /*6400*/  MOV R11, UR5 ;  /* 0x00000005000b7c02 */ /* 0x020fe20008000f00 */
[----:B------:R-:W-:Y:S02]  /*6410*/  IMAD.U32 R10, RZ, RZ, UR4 ;  /* 0x00000004ff0a7e24 */ /* 0x000fe4000f8e00ff */
[----:B------:R-:W-:Y:S07]  /*6420*/  LEPC R20, `(.L_x_112) ;  /* 0x000000001014794e */ /* 0x000fee0000000000 */
[----:B--23--:R-:W-:Y:S05]  /*6430*/  CALL.ABS.NOINC R14 ;  /* 0x000000000e007343 */ /* 0x00cfea0003c00000 */
.L_x_112:
[----:B------:R-:W-:Y:S01]  /*6440*/  ISETP.NE.AND P0, PT, R61, RZ, PT ;  /* 0x000000ff3d00720c */ /* 0x000fe20003f05270 */
[----:B------:R-:W-:Y:S05]  /*6450*/  WARPSYNC.ALL ;  /* 0x0000000000007948 */ /* 0x000fea0003800000 */
[----:B------:R-:W-:Y:S01]  /*6460*/  R2UR UR4, R2 ;  /* 0x00000000020472ca */ /* 0x000fe200000e0000 */
[----:B------:R-:W-:Y:S01]  /*6470*/  BSSY.RECONVERGENT B0, `(.L_x_113) ;  /* 0x0000023000007945 */ /* 0x000fe20003800200 */
[----:B------:R-:W-:Y:S11]  /*6480*/  R2UR UR5, R66 ;  /* 0x00000000420572ca */ /* 0x000ff600000e0000 */
[----:B-1----:R-:W1:Y:S01]  /*6490*/  LDTM.16dp128bit.x2 R4, tmem[UR4] ;  /* 0x00000004000479ee */ /* 0x002e620008080000 */
[----:B------:R-:W-:Y:S01]  /*64a0*/  NOP ;  /* 0x0000000000007918 */ /* 0x000fe20000000000 */
[----:B------:R-:W-:Y:S04]  /*64b0*/  UIADD3 UR5, UPT, UPT, UR5, 0x1f0, URZ ;  /* 0x000001f005057890 */ /* 0x000fe8000fffe0ff */
[----:B------:R-:W-:Y:S09]  /*64c0*/  UPRMT UR5, UR37, 0x654, UR5 ;  /* 0x0000065425057896 */ /* 0x000ff20008000005 */
[----:B-1----:R-:W-:Y:S01]  /*64d0*/  SYNCS.ARRIVE.TRANS64.RED.A1T0 RZ, [UR5], RZ ;  /* 0x000000ffffff79a7 */ /* 0x002fe20008100405 */
[C---:B---3--:R-:W-:Y:S01]  /*64e0*/  FMUL R3, R29.reuse, R4 ;  /* 0x000000041d037220 */ /* 0x048fe20000400000 */
[C---:B------:R-:W-:Y:S01]  /*64f0*/  FMUL R0, R29.reuse, R5 ;  /* 0x000000051d007220 */ /* 0x040fe20000400000 */
[C---:B------:R-:W-:Y:S01]  /*6500*/  FMUL R5, R29.reuse, R6 ;  /* 0x000000061d057220 */ /* 0x040fe20000400000 */
[----:B------:R-:W-:Y:S01]  /*6510*/  FMUL R2, R29, R7 ;  /* 0x000000071d027220 */ /* 0x000fe20000400000 */
[C---:B------:R-:W-:Y:S01]  /*6520*/  FFMA R8, R30.reuse, R32, R3 ;  /* 0x000000201e087223 */ /* 0x040fe20000000003 */
[C---:B------:R-:W-:Y:S01]  /*6530*/  FFMA R9, R30.reuse, R33, R0 ;  /* 0x000000211e097223 */ /* 0x040fe20000000000 */
[C---:B------:R-:W-:Y:S01]  /*6540*/  FFMA R10, R30.reuse, R34, R5 ;  /* 0x000000221e0a7223 */ /* 0x040fe20000000005 */
[----:B------:R-:W-:Y:S05]  /*6550*/  FFMA R11, R30, R35, R2 ;  /* 0x000000231e0b7223 */ /* 0x000fea0000000002 */
[----:B------:R1:W-:Y:S01]  /*6560*/  STSM.16.M88.4 [R65+0x300], R8 ;  /* 0x0003000841007844 */ /* 0x0003e20000000200 */
[----:B------:R-:W-:Y:S01]  /*6570*/  @!PT LDS RZ, [RZ] ;  /* 0x00000000fffff984 */ /* 0x000fe20000000800 */
[----:B------:R-:W-:Y:S01]  /*6580*/  @!PT LDS RZ, [RZ] ;  /* 0x00000000fffff984 */ /* 0x000fe20000000800 */
[----:B------:R-:W-:Y:S01]  /*6590*/  @!PT LDS RZ, [RZ] ;  /* 0x00000000fffff984 */ /* 0x000fe20000000800 */
[----:B------:R-:W-:Y:S01]  /*65a0*/  @!PT LDS RZ, [RZ] ;  /* 0x00000000fffff984 */ /* 0x000fe20000000800 */
[----:B------:R3:W-:Y:S06]  /*65b0*/  MEMBAR.ALL.CTA ;  /* 0x0000000000007992 */ /* 0x0007ec0000008000 */
[----:B---3--:R-:W3:Y:S02]  /*65c0*/  FENCE.VIEW.ASYNC.S ;  /* 0x00000000000073c6 */ /* 0x008ee40000000000 */
[----:B---3--:R-:W-:Y:S06]  /*65d0*/  BAR.SYNC.DEFER_BLOCKING 0x1, 0x80 ;  /* 0x0042000000007b1d */ /* 0x008fec0000010000 */
[----:B------:R-:W-:Y:S05]  /*65e0*/  @P0 BRA `(.L_x_114) ;  /* 0x00000000002c0947 */ /* 0x000fea0003800000 */
[----:B------:R-:W-:Y:S01]  /*65f0*/  R2UR UR12, R47 ;  /* 0x000000002f0c72ca */ /* 0x000fe200000e0000 */
[----:B------:R-:W-:Y:S01]  /*6600*/  UIADD3 UR10, UP0, UPT, UR46, 0x680, URZ ;  /* 0x000006802e0a7890 */ /* 0x000fe2000ff1e0ff */
[----:B------:R-:W-:Y:S01]  /*6610*/  R2UR UR9, R49 ;  /* 0x00000000310972ca */ /* 0x000fe200000e0000 */
[----:B------:R-:W-:Y:S01]  /*6620*/  UMOV UR7, UR36 ;  /* 0x0000002400077c82 */ /* 0x000fe20008000000 */
[----:B------:R-:W-:Y:S01]  /*6630*/  R2UR UR8, R67 ;  /* 0x00000000430872ca */ /* 0x000fe200000e0000 */
[----:B------:R-:W-:Y:S08]  /*6640*/  UIADD3.X UR11, UPT, UPT, URZ, UR47, URZ, UP0, !UPT ;  /* 0x0000002fff0b7290 */ /* 0x000ff000087fe4ff */
[----:B------:R-:W-:Y:S02]  /*6650*/  USHF.L.U32 UR5, UR12, 0x3, URZ ;  /* 0x000000030c057899 */ /* 0x000fe400080006ff */
[----:B------:R-:W-:Y:S02]  /*6660*/  USHF.L.U32 UR6, UR9, 0x6, URZ ;  /* 0x0000000609067899 */ /* 0x000fe400080006ff */
[----:B------:R-:W-:Y:S09]  /*6670*/  UIADD3 UR4, UPT, UPT, UR42, 0x300, UR8 ;  /* 0x000003002a047890 */ /* 0x000ff2000fffe008 */
[----:B------:R3:W-:Y:S02]  /*6680*/  UTMASTG.3D [UR4], [UR10] ;  /* 0x000000040a0073b5 */ /* 0x0007e40008010000 */
[----:B---3--:R0:W-:Y:S02]  /*6690*/  UTMACMDFLUSH ;  /* 0x00000000000079b7 */ /* 0x0081e40000000000 */
.L_x_114:
[----:B------:R-:W-:Y:S05]  /*66a0*/  BSYNC.RECONVERGENT B0 ;  /* 0x0000000000007941 */ /* 0x000fea0003800200 */
.L_x_113:
[----:B------:R-:W-:Y:S04]  /*66b0*/  BSSY.RECONVERGENT B0, `(.L_x_115) ;  /* 0x0000003000007945 */ /* 0x000fe80003800200 */
[----:B------:R-:W-:Y:S05]  /*66c0*/  @P0 BRA `(.L_x_116) ;  /* 0x0000000000040947 */ /* 0x000fea0003800000 */
[----:B------:R-:W-:Y:S04]  /*66d0*/  DEPBAR.LE SB0, 0x0 ;  /* 0x000080000000791a */ /* 0x000fe80000000000 */
.L_x_116:
[----:B------:R-:W-:Y:S05]  /*66e0*/  BSYNC.RECONVERGENT B0 ;  /* 0x0000000000007941 */ /* 0x000fea0003800200 */
.L_x_115:
[----:B------:R-:W-:Y:S01]  /*66f0*/  BAR.SYNC.DEFER_BLOCKING 0x1, 0x80 ;  /* 0x0042000000007b1d */ /* 0x000fe20000010000 */
[----:B------:R-:W-:Y:S01]  /*6700*/  UIADD3 UR43, UPT, UPT, UR43, 0x1, URZ ;  /* 0x000000012b2b7890 */ /* 0x000fe2000fffe0ff */
[----:B------:R-:W-:Y:S02]  /*6710*/  IADD3 R0, PT, PT, R26, 0x1, RZ ;  /* 0x000000011a007810 */ /* 0x000fe40007ffe0ff */
[----:B------:R-:W-:Y:S01]  /*6720*/  IADD3 R56, PT, PT, R56, 0x1, RZ ;  /* 0x0000000138387810 */ /* 0x000fe20007ffe0ff */
[----:B------:R-:W-:Y:S09]  /*6730*/  UISETP.NE.AND UP0, UPT, UR43, URZ, UPT ;  /* 0x000000ff2b00728c */ /* 0x000ff2000bf05270 */
[----:B------:R-:W-:Y:S05]  /*6740*/  BRA.U !UP0, `(.L_x_117) ;  /* 0x0000000108287547 */ /* 0x000fea000b800000 */
[----:B------:R-:W-:Y:S01]  /*6750*/  ISETP.NE.AND P0, PT, R64, RZ, PT ;  /* 0x000000ff4000720c */ /* 0x000fe20003f05270 */
[----:B------:R-:W-:Y:S11]  /*6760*/  IMAD.U32 R2, RZ, RZ, UR37 ;  /* 0x00000025ff027e24 */ /* 0x000ff6000f8e00ff */
[----:B------:R-:W-:Y:S01]  /*6770*/  @!UPT UIADD3 URZ, UPT, UPT, URZ, URZ, URZ ;  /* 0x000000fffffff290 */ /* 0x000fe2000fffe0ff */
[C---:B------:R-:W-:Y:S01]  /*6780*/  @P0 LEA R3, R55.reuse, UR42, 0x3 ;  /* 0x0000002a37030c11 */ /* 0x040fe2000f8e18ff */
[----:B------:R-:W-:Y:S04]  /*6790*/  VIADD R55, R55, 0x1 ;  /* 0x0000000137377836 */ /* 0x000fe80000000000 */
[----:B------:R-:W-:Y:S05]  /*67a0*/  @P0 VIADD R3, R3, 0x190 ;  /* 0x0000019003030836 */ /* 0x000fea0000000000 */
[----:B------:R-:W-:Y:S04]  /*67b0*/  @P0 PRMT R2, R2, 0x654, R3 ;  /* 0x0000065402020816 */ /* 0x000fe80000000003 */
[----:B------:R3:W-:Y:S01]  /*67c0*/  @P0 SYNCS.ARRIVE.TRANS64.RED.A1T0 RZ, [R2+URZ], RZ ;  /* 0x000000ff02ff09a7 */ /* 0x0007e200081004ff */
[C---:B------:R-:W-:Y:S04]  /*67d0*/  ISETP.NE.AND P0, PT, R55.reuse, 0x2, PT ;  /* 0x000000023700780c */ /* 0x040fe80003f05270 */
[----:B------:R-:W-:Y:S09]  /*67e0*/  SEL R55, R55, RZ, P0 ;  /* 0x000000ff37377207 */ /* 0x000ff20000000000 */
.L_x_117:
[----:B------:R-:W-:Y:S01]  /*67f0*/  ISETP.NE.AND P3, PT, R62, RZ, PT ;  /* 0x000000ff3e00720c */ /* 0x000fe20003f65270 */
[----:B------:R-:W-:Y:S01]  /*6800*/  IMAD.IADD R47, R25, 0x1, R31 ;  /* 0x00000001192f7824 */ /* 0x000fe200078e021f */
[----:B------:R-:W-:Y:S01]  /*6810*/  ISETP.NE.AND P0, PT, R63, 0x2, PT ;  /* 0x000000023f00780c */ /* 0x000fe20003f05270 */
[----:B------:R-:W-:Y:S01]  /*6820*/  IMAD.IADD R49, R27, 0x1, R46 ;  /* 0x000000011b317824 */ /* 0x000fe200078e022e */
[----:B------:R-:W-:Y:S02]  /*6830*/  ISETP.NE.AND P1, PT, R0, 0x4, PT ;  /* 0x000000040000780c */ /* 0x000fe40003f25270 */
[----:B------:R-:W-:Y:S02]  /*6840*/  ISETP.NE.AND P2, PT, R56, 0x2, PT ;  /* 0x000000023800780c */ /* 0x000fe40003f45270 */
[----:B------:R-:W-:Y:S02]  /*6850*/  SEL R4, RZ, 0x1, P0 ;  /* 0x00000001ff047807 */ /* 0x000fe40000000000 */
[----:B------:R-:W-:Y:S02]  /*6860*/  SEL R3, RZ, 0x1, P1 ;  /* 0x00000001ff037807 */ /* 0x000fe40000800000 */
[----:B---3--:R-:W-:Y:S02]  /*6870*/  SEL R2, RZ, 0x1, P2 ;  /* 0x00000001ff027807 */ /* 0x008fe40001000000 */
[----:B------:R-:W-:Y:S02]  /*6880*/  @P3 R2UR UR36, R54 ;  /* 0x00000000362432ca */ /* 0x000fe400000e0000 */
[----:B------:R-:W-:Y:S02]  /*6890*/  LOP3.LUT R57, R57, R4, RZ, 0x3c, !PT ;  /* 0x0000000439397212 */ /* 0x000fe400078e3cff */
[----:B------:R-:W-:Y:S02]  /*68a0*/  LOP3.LUT R58, R58, R3, RZ, 0x3c, !PT ;  /* 0x000000033a3a7212 */ /* 0x000fe400078e3cff */
[----:B------:R-:W-:Y:S02]  /*68b0*/  LOP3.LUT R59, R59, R2, RZ, 0x3c, !PT ;  /* 0x000000023b3b7212 */ /* 0x000fe400078e3cff */
[----:B------:R-:W-:Y:S02]  /*68c0*/  SEL R63, R63, RZ, P0 ;  /* 0x000000ff3f3f7207 */ /* 0x000fe40000000000 */
[----:B------:R-:W-:Y:S02]  /*68d0*/  SEL R26, R0, RZ, P1 ;  /* 0x000000ff001a7207 */ /* 0x000fe40000800000 */
[----:B------:R-:W-:Y:S01]  /*68e0*/  SEL R56, R56, RZ, P2 ;  /* 0x000000ff38387207 */ /* 0x000fe20001000000 */
[----:B------:R-:W-:Y:S06]  /*68f0*/  @P3 BRA `(.L_x_118) ;  /* 0xffffffec00583947 */ /* 0x000fec000383ffff */
[----:B------:R-:W-:-:S09]  /*6900*/  UISETP.NE.AND UP0, UPT, UR45, URZ, UPT ;  /* 0x000000ff2d00728c */ /* 0x000fd2000bf05270 */
[----:B------:R-:W-:Y:S05]  /*6910*/  BRA.U !UP0, `(.L_x_119) ;  /* 0x0000000108487547 */ /* 0x000fea000b800000 */
[----:B------:R-:W3:Y:S02]  /*6920*/  LDCU.64 UR4, c[0x0][0x890] ;  /* 0x00011200ff0477ac */ /* 0x000ee40008000a00 */
[----:B---3--:R-:W-:-:S04]  /*6930*/  UISETP.NE.U32.AND UP0, UPT, UR4, URZ, UPT ;  /* 0x000000ff0400728c */ /* 0x008fc8000bf05070 */
[----:B------:R-:W-:-:S09]  /*6940*/  UISETP.NE.AND.EX UP0, UPT, UR5, URZ, UPT, UP0 ;  /* 0x000000ff0500728c */ /* 0x000fd2000bf05300 */
[----:B------:R-:W-:Y:S05]  /*6950*/  BRA.U UP0, `(.L_x_120) ;  /* 0x00000001000c7547 */ /* 0x000fea000b800000 */
[----:B------:R-:W-:-:S13]  /*6960*/  FSETP.NEU.AND P0, PT, R30, RZ, PT ;  /* 0x000000ff1e00720b */ /* 0x000fda0003f0d000 */
[----:B------:R-:W-:Y:S05]  /*6970*/  @!P0 EXIT ;  /* 0x000000000000894d */ /* 0x000fea0003800000 */
[----:B------:R-:W-:Y:S05]  /*6980*/  BRA `(.L_x_119) ;  /* 0x00000000002c7947 */ /* 0x000fea0003800000 */
.L_x_120:
[----:B------:R-:W-:Y:S01]  /*6990*/  LOP3.LUT P0, RZ, R48, 0xff, RZ, 0xc0, !PT ;  /* 0x000000ff30ff7812 */ /* 0x000fe2000780c0ff */
[----:B------:R-:W-:-:S12]  /*69a0*/  BSSY.RECONVERGENT B0, `(.L_x_119) ;  /* 0x0000009000007945 */ /* 0x000fd80003800200 */
[----:B------:R-:W-:Y:S05]  /*69b0*/  @P0 BRA `(.L_x_121) ;  /* 0x0000000000140947 */ /* 0x000fea0003800000 */
[----:B------:R-:W3:Y:S02]  /*69c0*/  LDCU.64 UR4, c[0x0][0x888] ;  /* 0x00011100ff0477ac */ /* 0x000ee40008000a00 */
[----:B---3--:R-:W-:-:S04]  /*69d0*/  ISETP.NE.U32.AND P0, PT, RZ, UR4, PT ;  /* 0x00000004ff007c0c */ /* 0x008fc8000bf05070 */
[----:B------:R-:W-:-:S13]  /*69e0*/  ISETP.NE.AND.EX P0, PT, RZ, UR5, PT, P0 ;  /* 0x00000005ff007c0c */ /* 0x000fda000bf05300 */
[----:B------:R-:W-:Y:S05]  /*69f0*/  @!P0 EXIT ;  /* 0x000000000000894d */ /* 0x000fea0003800000 */
[----:B------:R-:W-:Y:S05]  /*6a00*/  BRA `(.L_x_122) ;  /* 0x0000000000087947 */ /* 0x000fea0003800000 */
.L_x_121:
[----:B------:R-:W-:-:S13]  /*6a10*/  FSETP.NEU.AND P0, PT, R30, RZ, PT ;  /* 0x000000ff1e00720b */ /* 0x000fda0003f0d000 */
[----:B------:R-:W-:Y:S05]  /*6a20*/  @!P0 EXIT ;  /* 0x000000000000894d */ /* 0x000fea0003800000 */
.L_x_122:
[----:B------:R-:W-:Y:S05]  /*6a30*/  BSYNC.RECONVERGENT B0 ;  /* 0x0000000000007941 */ /* 0x000fea0003800200 */
.L_x_119:
[----:B------:R-:W-:-:S04]  /*6a40*/  DEPBAR.LE SB0, 0x0 ;  /* 0x000080000000791a */ /* 0x000fc80000000000 */
[----:B------:R-:W-:Y:S05]  /*6a50*/  EXIT ;  /* 0x000000000000794d */ /* 0x000fea0003800000 */
.L_x_20:
[----:B--2---:R2:W1:Y:S02]  /*6a60*/  SYNCS.PHASECHK.TRANS64.TRYWAIT P0, [R3+URZ+0x220], R2 ;  /* 0x00022002030075a7 */ /* 0x00446400080011ff */
[----:B-1----:R-:W-:Y:S05]  /*6a70*/  @!P0 NANOSLEEP.SYNCS 0x989680 ;  /* 0x009896800000895d */ /* 0x002fea0003900000 */
[----:B------:R-:W1:Y:S02]  /*6a80*/  @!P0 SYNCS.PHASECHK.TRANS64 P0, [R3+URZ+0x220], R2 ;  /* 0x00022002030085a7 */ /* 0x000e6400080010ff */
[----:B-1----:R-:W-:Y:S05]  /*6a90*/  @!P0 BRA `(.L_x_20) ;  /* 0xfffffffc00f08947 */ /* 0x002fea000383ffff */
[----:B------:R-:W-:Y:S05]  /*6aa0*/  BRA `(.L_x_123) ;  /* 0xffffffac00687947 */ /* 0x000fea000383ffff */
.L_x_23:
[----:B-1----:R-:W-:-:S07]  /*6ab0*/  MOV R2, UR33 ;  /* 0x0000002100027c02 */ /* 0x002fce0008000f00 */
.L_x_124:
[----:B-1----:R1:W2:Y:S02]  /*6ac0*/  SYNCS.PHASECHK.TRANS64.TRYWAIT P0, [R2+URZ+0xc0], R5 ;  /* 0x0000c005020075a7 */ /* 0x0022a400080011ff */
[----:B--2---:R-:W-:Y:S05]  /*6ad0*/  @!P0 NANOSLEEP.SYNCS 0x989680 ;  /* 0x009896800000895d */ /* 0x004fea0003900000 */
[----:B------:R-:W2:Y:S02]  /*6ae0*/  @!P0 SYNCS.PHASECHK.TRANS64 P0, [R2+URZ+0xc0], R5 ;  /* 0x0000c005020085a7 */ /* 0x000ea400080010ff */
[----:B--2---:R-:W-:Y:S05]  /*6af0*/  @!P0 BRA `(.L_x_124) ;  /* 0xfffffffc00f08947 */ /* 0x004fea000383ffff */
[----:B------:R-:W-:Y:S05]  /*6b00*/  BRA `(.L_x_22) ;  /* 0xffffffac00b87947 */ /* 0x000fea000383ffff */
.L_x_29:
[----:B-1----:R-:W-:-:S07]  /*6b10*/  MOV R2, UR17 ;  /* 0x0000001100027c02 */ /* 0x002fce0008000f00 */
.L_x_125:
[----:B-1----:R1:W2:Y:S02]  /*6b20*/  SYNCS.PHASECHK.TRANS64.TRYWAIT P0, [R2+URZ+0xc0], R5 ;  /* 0x0000c005020075a7 */ /* 0x0022a400080011ff */
[----:B--2---:R-:W-:Y:S05]  /*6b30*/  @!P0 NANOSLEEP.SYNCS 0x989680 ;  /* 0x009896800000895d */ /* 0x004fea0003900000 */
[----:B------:R-:W2:Y:S02]  /*6b40*/  @!P0 SYNCS.PHASECHK.TRANS64 P0, [R2+URZ+0xc0], R5 ;  /* 0x0000c005020085a7 */ /* 0x000ea400080010ff */
[----:B--2---:R-:W-:Y:S05]  /*6b50*/  @!P0 BRA `(.L_x_125) ;  /* 0xfffffffc00f08947 */ /* 0x004fea000383ffff */
[----:B------:R-:W-:Y:S05]  /*6b60*/  BRA `(.L_x_28) ;  /* 0xffffffb000607947 */ /* 0x000fea000383ffff */
.L_x_33:
[----:B-1----:R1:W2:Y:S02]  /*6b70*/  SYNCS.PHASECHK.TRANS64.TRYWAIT P0, [R2+URZ+0x1b0], R3 ;  /* 0x0001b003020075a7 */ /* 0x0022a400080011ff */
[----:B--2---:R-:W-:Y:S05]  /*6b80*/  @!P0 NANOSLEEP.SYNCS 0x989680 ;  /* 0x009896800000895d */ /* 0x004fea0003900000 */
[----:B------:R-:W2:Y:S02]  /*6b90*/  @!P0 SYNCS.PHASECHK.TRANS64 P0, [R2+URZ+0x1b0], R3 ;  /* 0x0001b003020085a7 */ /* 0x000ea400080010ff */
[----:B--2---:R-:W-:Y:S05]  /*6ba0*/  @!P0 BRA `(.L_x_33) ;  /* 0xfffffffc00f08947 */ /* 0x004fea000383ffff */
[----:B------:R-:W-:Y:S05]  /*6bb0*/  BRA `(.L_x_126) ;  /* 0xffffffb000f07947 */ /* 0x000fea000383ffff */
.L_x_37:
[----:B----4-:R-:W-:-:S07]  /*6bc0*/  MOV R0, UR5 ;  /* 0x0000000500007c02 */ /* 0x010fce0008000f00 */
.L_x_127:
[----:B-1----:R1:W2:Y:S02]  /*6bd0*/  SYNCS.PHASECHK.TRANS64.TRYWAIT P0, [R0+URZ], R3 ;  /* 0x00000003000075a7 */ /* 0x0022a400080011ff */
[----:B--2---:R-:W-:Y:S05]  /*6be0*/  @!P0 NANOSLEEP.SYNCS 0x989680 ;  /* 0x009896800000895d */ /* 0x004fea0003900000 */
[----:B------:R-:W2:Y:S02]  /*6bf0*/  @!P0 SYNCS.PHASECHK.TRANS64 P0, [R0+URZ], R3 ;  /* 0x00000003000085a7 */ /* 0x000ea400080010ff */
[----:B--2---:R-:W-:Y:S05]  /*6c00*/  @!P0 BRA `(.L_x_127) ;  /* 0xfffffffc00f08947 */ /* 0x004fea000383ffff */
[----:B------:R-:W-:Y:S05]  /*6c10*/  BRA `(.L_x_128) ;  /* 0xffffffb800607947 */ /* 0x000fea000383ffff */
.L_x_38:
[----:B----4-:R-:W-:-:S07]  /*6c20*/  MOV R0, UR5 ;  /* 0x0000000500007c02 */ /* 0x010fce0008000f00 */
.L_x_129:
[----:B-1----:R1:W2:Y:S02]  /*6c30*/  SYNCS.PHASECHK.TRANS64.TRYWAIT P0, [R0+URZ], R3 ;  /* 0x00000003000075a7 */ /* 0x0022a400080011ff */
[----:B--2---:R-:W-:Y:S05]  /*6c40*/  @!P0 NANOSLEEP.SYNCS 0x989680 ;  /* 0x009896800000895d */ /* 0x004fea0003900000 */
[----:B------:R-:W2:Y:S02]  /*6c50*/  @!P0 SYNCS.PHASECHK.TRANS64 P0, [R0+URZ], R3 ;  /* 0x00000003000085a7 */ /* 0x000ea400080010ff */
[----:B--2---:R-:W-:Y:S05]  /*6c60*/  @!P0 BRA `(.L_x_129) ;  /* 0xfffffffc00f08947 */ /* 0x004fea000383ffff */
[----:B------:R-:W-:Y:S05]  /*6c70*/  BRA `(.L_x_130) ;  /* 0xffffffb8006c7947 */ /* 0x000fea000383ffff */
.L_x_39:
[----:B----4-:R-:W-:-:S07]  /*6c80*/  MOV R0, UR5 ;  /* 0x0000000500007c02 */ /* 0x010fce0008000f00 */
.L_x_131:
[----:B-1----:R1:W2:Y:S02]  /*6c90*/  SYNCS.PHASECHK.TRANS64.TRYWAIT P0, [R0+URZ], R3 ;  /* 0x00000003000075a7 */ /* 0x0022a400080011ff */
[----:B--2---:R-:W-:Y:S05]  /*6ca0*/  @!P0 NANOSLEEP.SYNCS 0x989680 ;  /* 0x009896800000895d */ /* 0x004fea0003900000 */
[----:B------:R-:W2:Y:S02]  /*6cb0*/  @!P0 SYNCS.PHASECHK.TRANS64 P0, [R0+URZ], R3 ;  /* 0x00000003000085a7 */ /* 0x000ea400080010ff */
[----:B--2---:R-:W-:Y:S05]  /*6cc0*/  @!P0 BRA `(.L_x_131) ;  /* 0xfffffffc00f08947 */ /* 0x004fea000383ffff */
[----:B------:R-:W-:Y:S05]  /*6cd0*/  BRA `(.L_x_132) ;  /* 0xffffffb800787947 */ /* 0x000fea000383ffff */
.L_x_40:
[----:B----4-:R-:W-:-:S07]  /*6ce0*/  MOV R0, UR5 ;  /* 0x0000000500007c02 */ /* 0x010fce0008000f00 */
.L_x_133:
[----:B-1----:R1:W2:Y:S02]  /*6cf0*/  SYNCS.PHASECHK.TRANS64.TRYWAIT P0, [R0+URZ], R3 ;  /* 0x00000003000075a7 */ /* 0x0022a400080011ff */
[----:B--2---:R-:W-:Y:S05]  /*6d00*/  @!P0 NANOSLEEP.SYNCS 0x989680 ;  /* 0x009896800000895d */ /* 0x004fea0003900000 */
[----:B------:R-:W2:Y:S02]  /*6d10*/  @!P0 SYNCS.PHASECHK.TRANS64 P0, [R0+URZ], R3 ;  /* 0x00000003000085a7 */ /* 0x000ea400080010ff */
[----:B--2---:R-:W-:Y:S05]  /*6d20*/  @!P0 BRA `(.L_x_133) ;  /* 0xfffffffc00f08947 */ /* 0x004fea000383ffff */
[----:B------:R-:W-:Y:S05]  /*6d30*/  BRA `(.L_x_134) ;  /* 0xffffffb800847947 */ /* 0x000fea000383ffff */
.L_x_41:
[----:B----4-:R-:W-:-:S07]  /*6d40*/  MOV R0, UR5 ;  /* 0x0000000500007c02 */ /* 0x010fce0008000f00 */
.L_x_135:
[----:B-1----:R1:W2:Y:S02]  /*6d50*/  SYNCS.PHASECHK.TRANS64.TRYWAIT P0, [R0+URZ], R3 ;  /* 0x00000003000075a7 */ /* 0x0022a400080011ff */
[----:B--2---:R-:W-:Y:S05]  /*6d60*/  @!P0 NANOSLEEP.SYNCS 0x989680 ;  /* 0x009896800000895d */ /* 0x004fea0003900000 */
[----:B------:R-:W2:Y:S02]  /*6d70*/  @!P0 SYNCS.PHASECHK.TRANS64 P0, [R0+URZ], R3 ;  /* 0x00000003000085a7 */ /* 0x000ea400080010ff */
[----:B--2---:R-:W-:Y:S05]  /*6d80*/  @!P0 BRA `(.L_x_135) ;  /* 0xfffffffc00f08947 */ /* 0x004fea000383ffff */
[----:B------:R-:W-:Y:S05]  /*6d90*/  BRA `(.L_x_136) ;  /* 0xffffffb800907947 */ /* 0x000fea000383ffff */
.L_x_42:
[----:B----4-:R-:W-:-:S07]  /*6da0*/  MOV R0, UR5 ;  /* 0x0000000500007c02 */ /* 0x010fce0008000f00 */
.L_x_137:
[----:B-1----:R1:W2:Y:S02]  /*6db0*/  SYNCS.PHASECHK.TRANS64.TRYWAIT P0, [R0+URZ], R3 ;  /* 0x00000003000075a7 */ /* 0x0022a400080011ff */
[----:B--2---:R-:W-:Y:S05]  /*6dc0*/  @!P0 NANOSLEEP.SYNCS 0x989680 ;  /* 0x009896800000895d */ /* 0x004fea0003900000 */
[----:B------:R-:W2:Y:S02]  /*6dd0*/  @!P0 SYNCS.PHASECHK.TRANS64 P0, [R0+URZ], R3 ;  /* 0x00000003000085a7 */ /* 0x000ea400080010ff */
[----:B--2---:R-:W-:Y:S05]  /*6de0*/  @!P0 BRA `(.L_x_137) ;  /* 0xfffffffc00f08947 */ /* 0x004fea000383ffff */
[----:B------:R-:W-:Y:S05]  /*6df0*/  BRA `(.L_x_138) ;  /* 0xffffffb8009c7947 */ /* 0x000fea000383ffff */
.L_x_43:
[----:B----4-:R-:W-:-:S07]  /*6e00*/  MOV R0, UR5 ;  /* 0x0000000500007c02 */ /* 0x010fce0008000f00 */
.L_x_139:
[----:B-1----:R1:W2:Y:S02]  /*6e10*/  SYNCS.PHASECHK.TRANS64.TRYWAIT P0, [R0+URZ], R3 ;  /* 0x00000003000075a7 */ /* 0x0022a400080011ff */
[----:B--2---:R-:W-:Y:S05]  /*6e20*/  @!P0 NANOSLEEP.SYNCS 0x989680 ;  /* 0x009896800000895d */ /* 0x004fea0003900000 */
[----:B------:R-:W2:Y:S02]  /*6e30*/  @!P0 SYNCS.PHASECHK.TRANS64 P0, [R0+URZ], R3 ;  /* 0x00000003000085a7 */ /* 0x000ea400080010ff */
[----:B--2---:R-:W-:Y:S05]  /*6e40*/  @!P0 BRA `(.L_x_139) ;  /* 0xfffffffc00f08947 */ /* 0x004fea000383ffff */
[----:B------:R-:W-:Y:S05]  /*6e50*/  BRA `(.L_x_140) ;  /* 0xffffffb800a87947 */ /* 0x000fea000383ffff */
.L_x_44:
[----:B----4-:R-:W-:-:S07]  /*6e60*/  MOV R0, UR5 ;  /* 0x0000000500007c02 */ /* 0x010fce0008000f00 */
.L_x_141:
[----:B-1----:R1:W2:Y:S02]  /*6e70*/  SYNCS.PHASECHK.TRANS64.TRYWAIT P0, [R0+URZ], R3 ;  /* 0x00000003000075a7 */ /* 0x0022a400080011ff */
[----:B--2---:R-:W-:Y:S05]  /*6e80*/  @!P0 NANOSLEEP.SYNCS 0x989680 ;  /* 0x009896800000895d */ /* 0x004fea0003900000 */
[----:B------:R-:W2:Y:S02]  /*6e90*/  @!P0 SYNCS.PHASECHK.TRANS64 P0, [R0+URZ], R3 ;  /* 0x00000003000085a7 */ /* 0x000ea400080010ff */
[----:B--2---:R-:W-:Y:S05]  /*6ea0*/  @!P0 BRA `(.L_x_141) ;  /* 0xfffffffc00f08947 */ /* 0x004fea000383ffff */
[----:B------:R-:W-:Y:S05]  /*6eb0*/  BRA `(.L_x_142) ;  /* 0xffffffb800b47947 */ /* 0x000fea000383ffff */
.L_x_45:
[----:B----4-:R-:W-:-:S07]  /*6ec0*/  MOV R0, UR5 ;  /* 0x0000000500007c02 */ /* 0x010fce0008000f00 */
.L_x_143:
[----:B-1----:R1:W2:Y:S02]  /*6ed0*/  SYNCS.PHASECHK.TRANS64.TRYWAIT P0, [R0+URZ], R3 ;  /* 0x00000003000075a7 */ /* 0x0022a400080011ff */
[----:B--2---:R-:W-:Y:S05]  /*6ee0*/  @!P0 NANOSLEEP.SYNCS 0x989680 ;  /* 0x009896800000895d */ /* 0x004fea0003900000 */
[----:B------:R-:W2:Y:S02]  /*6ef0*/  @!P0 SYNCS.PHASECHK.TRANS64 P0, [R0+URZ], R3 ;  /* 0x00000003000085a7 */ /* 0x000ea400080010ff */
[----:B--2---:R-:W-:Y:S05]  /*6f00*/  @!P0 BRA `(.L_x_143) ;  /* 0xfffffffc00f08947 */ /* 0x004fea000383ffff */
[----:B------:R-:W-:Y:S05]  /*6f10*/  BRA `(.L_x_144) ;  /* 0xffffffb800c07947 */ /* 0x000fea000383ffff */
.L_x_46:
[----:B----4-:R-:W-:-:S07]  /*6f20*/  MOV R0, UR5 ;  /* 0x0000000500007c02 */ /* 0x010fce0008000f00 */
.L_x_145:
[----:B-1----:R1:W2:Y:S02]  /*6f30*/  SYNCS.PHASECHK.TRANS64.TRYWAIT P0, [R0+URZ], R3 ;  /* 0x00000003000075a7 */ /* 0x0022a400080011ff */
[----:B--2---:R-:W-:Y:S05]  /*6f40*/  @!P0 NANOSLEEP.SYNCS 0x989680 ;  /* 0x009896800000895d */ /* 0x004fea0003900000 */
[----:B------:R-:W2:Y:S02]  /*6f50*/  @!P0 SYNCS.PHASECHK.TRANS64 P0, [R0+URZ], R3 ;  /* 0x00000003000085a7 */ /* 0x000ea400080010ff */
[----:B--2---:R-:W-:Y:S05]  /*6f60*/  @!P0 BRA `(.L_x_145) ;  /* 0xfffffffc00f08947 */ /* 0x004fea000383ffff */
[----:B------:R-:W-:Y:S05]  /*6f70*/  BRA `(.L_x_146) ;  /* 0xffffffb800cc7947 */ /* 0x000fea000383ffff */
.L_x_47:
[----:B----4-:R-:W-:-:S07]  /*6f80*/  MOV R0, UR5 ;  /* 0x0000000500007c02 */ /* 0x010fce0008000f00 */
.L_x_147:
[----:B-1----:R1:W2:Y:S02]  /*6f90*/  SYNCS.PHASECHK.TRANS64.TRYWAIT P0, [R0+URZ], R3 ;  /* 0x00000003000075a7 */ /* 0x0022a400080011ff */
[----:B--2---:R-:W-:Y:S05]  /*6fa0*/  @!P0 NANOSLEEP.SYNCS 0x989680 ;  /* 0x009896800000895d */ /* 0x004fea0003900000 */
[----:B------:R-:W2:Y:S02]  /*6fb0*/  @!P0 SYNCS.PHASECHK.TRANS64 P0, [R0+URZ], R3 ;  /* 0x00000003000085a7 */ /* 0x000ea400080010ff */
[----:B--2---:R-:W-:Y:S05]  /*6fc0*/  @!P0 BRA `(.L_x_147) ;  /* 0xfffffffc00f08947 */ /* 0x004fea000383ffff */
[----:B------:R-:W-:Y:S05]  /*6fd0*/  BRA `(.L_x_148) ;  /* 0xffffffb800d87947 */ /* 0x000fea000383ffff */
.L_x_48:
[----:B----4-:R-:W-:-:S07]  /*6fe0*/  MOV R0, UR5 ;  /* 0x0000000500007c02 */ /* 0x010fce0008000f00 */
.L_x_149:
[----:B-1----:R1:W2:Y:S02]  /*6ff0*/  SYNCS.PHASECHK.TRANS64.TRYWAIT P0, [R0+URZ], R3 ;  /* 0x00000003000075a7 */ /* 0x0022a400080011ff */
[----:B--2---:R-:W-:Y:S05]  /*7000*/  @!P0 NANOSLEEP.SYNCS 0x989680 ;  /* 0x009896800000895d */ /* 0x004fea0003900000 */
[----:B------:R-:W2:Y:S02]  /*7010*/  @!P0 SYNCS.PHASECHK.TRANS64 P0, [R0+URZ], R3 ;  /* 0x00000003000085a7 */ /* 0x000ea400080010ff */
[----:B--2---:R-:W-:Y:S05]  /*7020*/  @!P0 BRA `(.L_x_149) ;  /* 0xfffffffc00f08947 */ /* 0x004fea000383ffff */
[----:B------:R-:W-:Y:S05]  /*7030*/  BRA `(.L_x_150) ;  /* 0xffffffb800e47947 */ /* 0x000fea000383ffff */
.L_x_49:
[----:B----4-:R-:W-:-:S07]  /*7040*/  MOV R0, UR5 ;  /* 0x0000000500007c02 */ /* 0x010fce0008000f00 */
.L_x_151:
[----:B-1----:R1:W2:Y:S02]  /*7050*/  SYNCS.PHASECHK.TRANS64.TRYWAIT P0, [R0+URZ], R3 ;  /* 0x00000003000075a7 */ /* 0x0022a400080011ff */
[----:B--2---:R-:W-:Y:S05]  /*7060*/  @!P0 NANOSLEEP.SYNCS 0x989680 ;  /* 0x009896800000895d */ /* 0x004fea0003900000 */
[----:B------:R-:W2:Y:S02]  /*7070*/  @!P0 SYNCS.PHASECHK.TRANS64 P0, [R0+URZ], R3 ;  /* 0x00000003000085a7 */ /* 0x000ea400080010ff */
[----:B--2---:R-:W-:Y:S05]  /*7080*/  @!P0 BRA `(.L_x_151) ;  /* 0xfffffffc00f08947 */ /* 0x004fea000383ffff */
[----:B------:R-:W-:Y:S05]  /*7090*/  BRA `(.L_x_152) ;  /* 0xffffffb800f07947 */ /* 0x000fea000383ffff */
.L_x_50:
[----:B----4-:R-:W-:-:S07]  /*70a0*/  MOV R0, UR5 ;  /* 0x0000000500007c02 */ /* 0x010fce0008000f00 */
.L_x_153:
[----:B-1----:R1:W2:Y:S02]  /*70b0*/  SYNCS.PHASECHK.TRANS64.TRYWAIT P0, [R0+URZ], R3 ;  /* 0x00000003000075a7 */ /* 0x0022a400080011ff */
[----:B--2---:R-:W-:Y:S05]  /*70c0*/  @!P0 NANOSLEEP.SYNCS 0x989680 ;  /* 0x009896800000895d */ /* 0x004fea0003900000 */
[----:B------:R-:W2:Y:S02]  /*70d0*/  @!P0 SYNCS.PHASECHK.TRANS64 P0, [R0+URZ], R3 ;  /* 0x00000003000085a7 */ /* 0x000ea400080010ff */
[----:B--2---:R-:W-:Y:S05]  /*70e0*/  @!P0 BRA `(.L_x_153) ;  /* 0xfffffffc00f08947 */ /* 0x004fea000383ffff */
[----:B------:R-:W-:Y:S05]  /*70f0*/  BRA `(.L_x_154) ;  /* 0xffffffb800fc7947 */ /* 0x000fea000383ffff */
.L_x_51:
[----:B----4-:R-:W-:-:S07]  /*7100*/  MOV R0, UR5 ;  /* 0x0000000500007c02 */ /* 0x010fce0008000f00 */
.L_x_155:
[----:B-1----:R1:W2:Y:S02]  /*7110*/  SYNCS.PHASECHK.TRANS64.TRYWAIT P0, [R0+URZ], R3 ;  /* 0x00000003000075a7 */ /* 0x0022a400080011ff */
[----:B--2---:R-:W-:Y:S05]  /*7120*/  @!P0 NANOSLEEP.SYNCS 0x989680 ;  /* 0x009896800000895d */ /* 0x004fea0003900000 */
[----:B------:R-:W2:Y:S02]  /*7130*/  @!P0 SYNCS.PHASECHK.TRANS64 P0, [R0+URZ], R3 ;  /* 0x00000003000085a7 */ /* 0x000ea400080010ff */
[----:B--2---:R-:W-:Y:S05]  /*7140*/  @!P0 BRA `(.L_x_155) ;  /* 0xfffffffc00f08947 */ /* 0x004fea000383ffff */
[----:B------:R-:W-:Y:S05]  /*7150*/  BRA `(.L_x_156) ;  /* 0xffffffbc00087947 */ /* 0x000fea000383ffff */
.L_x_52:
[----:B----4-:R-:W-:-:S07]  /*7160*/  MOV R0, UR5 ;  /* 0x0000000500007c02 */ /* 0x010fce0008000f00 */
.L_x_157:
[----:B-1----:R1:W2:Y:S02]  /*7170*/  SYNCS.PHASECHK.TRANS64.TRYWAIT P0, [R0+URZ], R3 ;  /* 0x00000003000075a7 */ /* 0x0022a400080011ff */
[----:B--2---:R-:W-:Y:S05]  /*7180*/  @!P0 NANOSLEEP.SYNCS 0x989680 ;  /* 0x009896800000895d */ /* 0x004fea0003900000 */
[----:B------:R-:W2:Y:S02]  /*7190*/  @!P0 SYNCS.PHASECHK.TRANS64 P0, [R0+URZ], R3 ;  /* 0x00000003000085a7 */ /* 0x000ea400080010ff */
[----:B--2---:R-:W-:Y:S05]  /*71a0*/  @!P0 BRA `(.L_x_157) ;  /* 0xfffffffc00f08947 */ /* 0x004fea000383ffff */
[----:B------:R-:W-:Y:S05]  /*71b0*/  BRA `(.L_x_158) ;  /* 0xffffffbc00147947 */ /* 0x000fea000383ffff */
.L_x_53:
[----:B----4-:R-:W-:-:S07]  /*71c0*/  MOV R0, UR5 ;  /* 0x0000000500007c02 */ /* 0x010fce0008000f00 */
.L_x_159:
[----:B-1----:R1:W2:Y:S02]  /*71d0*/  SYNCS.PHASECHK.TRANS64.TRYWAIT P0, [R0+URZ], R3 ;  /* 0x00000003000075a7 */ /* 0x0022a400080011ff */
[----:B--2---:R-:W-:Y:S05]  /*71e0*/  @!P0 NANOSLEEP.SYNCS 0x989680 ;  /* 0x009896800000895d */ /* 0x004fea0003900000 */
[----:B------:R-:W2:Y:S02]  /*71f0*/  @!P0 SYNCS.PHASECHK.TRANS64 P0, [R0+URZ], R3 ;  /* 0x00000003000085a7 */ /* 0x000ea400080010ff */
[----:B--2---:R-:W-:Y:S05]  /*7200*/  @!P0 BRA `(.L_x_159) ;  /* 0xfffffffc00f08947 */ /* 0x004fea000383ffff */
[----:B------:R-:W-:Y:S05]  /*7210*/  BRA `(.L_x_160) ;  /* 0xffffffbc00207947 */ /* 0x000fea000383ffff */
.L_x_54:
[----:B----4-:R-:W-:-:S07]  /*7220*/  MOV R0, UR5 ;  /* 0x0000000500007c02 */ /* 0x010fce0008000f00 */
.L_x_161:
[----:B-1----:R1:W2:Y:S02]  /*7230*/  SYNCS.PHASECHK.TRANS64.TRYWAIT P0, [R0+URZ], R3 ;  /* 0x00000003000075a7 */ /* 0x0022a400080011ff */
[----:B--2---:R-:W-:Y:S05]  /*7240*/  @!P0 NANOSLEEP.SYNCS 0x989680 ;  /* 0x009896800000895d */ /* 0x004fea0003900000 */
[----:B------:R-:W2:Y:S02]  /*7250*/  @!P0 SYNCS.PHASECHK.TRANS64 P0, [R0+URZ], R3 ;  /* 0x00000003000085a7 */ /* 0x000ea400080010ff */
[----:B--2---:R-:W-:Y:S05]  /*7260*/  @!P0 BRA `(.L_x_161) ;  /* 0xfffffffc00f08947 */ /* 0x004fea000383ffff */
[----:B------:R-:W-:Y:S05]  /*7270*/  BRA `(.L_x_162) ;  /* 0xffffffbc002c7947 */ /* 0x000fea000383ffff */
.L_x_55:
[----:B----4-:R-:W-:-:S07]  /*7280*/  MOV R0, UR5 ;  /* 0x0000000500007c02 */ /* 0x010fce0008000f00 */
.L_x_163:
[----:B-1----:R1:W2:Y:S02]  /*7290*/  SYNCS.PHASECHK.TRANS64.TRYWAIT P0, [R0+URZ], R3 ;  /* 0x00000003000075a7 */ /* 0x0022a400080011ff */
[----:B--2---:R-:W-:Y:S05]  /*72a0*/  @!P0 NANOSLEEP.SYNCS 0x989680 ;  /* 0x009896800000895d */ /* 0x004fea0003900000 */
[----:B------:R-:W2:Y:S02]  /*72b0*/  @!P0 SYNCS.PHASECHK.TRANS64 P0, [R0+URZ], R3 ;  /* 0x00000003000085a7 */ /* 0x000ea400080010ff */
[----:B--2---:R-:W-:Y:S05]  /*72c0*/  @!P0 BRA `(.L_x_163) ;  /* 0xfffffffc00f08947 */ /* 0x004fea000383ffff */
[----:B------:R-:W-:Y:S05]  /*72d0*/  BRA `(.L_x_164) ;  /* 0xffffffbc00387947 */ /* 0x000fea000383ffff */
.L_x_56:
[----:B----4-:R-:W-:-:S07]  /*72e0*/  MOV R0, UR5 ;  /* 0x0000000500007c02 */ /* 0x010fce0008000f00 */
.L_x_165:
[----:B-1----:R1:W2:Y:S02]  /*72f0*/  SYNCS.PHASECHK.TRANS64.TRYWAIT P0, [R0+URZ], R3 ;  /* 0x00000003000075a7 */ /* 0x0022a400080011ff */
[----:B--2---:R-:W-:Y:S05]  /*7300*/  @!P0 NANOSLEEP.SYNCS 0x989680 ;  /* 0x009896800000895d */ /* 0x004fea0003900000 */
[----:B------:R-:W2:Y:S02]  /*7310*/  @!P0 SYNCS.PHASECHK.TRANS64 P0, [R0+URZ], R3 ;  /* 0x00000003000085a7 */ /* 0x000ea400080010ff */
[----:B--2---:R-:W-:Y:S05]  /*7320*/  @!P0 BRA `(.L_x_165) ;  /* 0xfffffffc00f08947 */ /* 0x004fea000383ffff */
[----:B------:R-:W-:Y:S05]  /*7330*/  BRA `(.L_x_166) ;  /* 0xffffffbc00447947 */ /* 0x000fea000383ffff */
.L_x_57:
[----:B----4-:R-:W-:-:S07]  /*7340*/  MOV R0, UR5 ;  /* 0x0000000500007c02 */ /* 0x010fce0008000f00 */
.L_x_167:
[----:B-1----:R1:W2:Y:S02]  /*7350*/  SYNCS.PHASECHK.TRANS64.TRYWAIT P0, [R0+URZ], R3 ;  /* 0x00000003000075a7 */ /* 0x0022a400080011ff */
[----:B--2---:R-:W-:Y:S05]  /*7360*/  @!P0 NANOSLEEP.SYNCS 0x989680 ;  /* 0x009896800000895d */ /* 0x004fea0003900000 */
[----:B------:R-:W2:Y:S02]  /*7370*/  @!P0 SYNCS.PHASECHK.TRANS64 P0, [R0+URZ], R3 ;  /* 0x00000003000085a7 */ /* 0x000ea400080010ff */
[----:B--2---:R-:W-:Y:S05]  /*7380*/  @!P0 BRA `(.L_x_167) ;  /* 0xfffffffc00f08947 */ /* 0x004fea000383ffff */
[----:B------:R-:W-:Y:S05]  /*7390*/  BRA `(.L_x_168) ;  /* 0xffffffbc00507947 */ /* 0x000fea000383ffff */
.L_x_58:
[----:B----4-:R-:W-:-:S07]  /*73a0*/  MOV R0, UR5 ;  /* 0x0000000500007c02 */ /* 0x010fce0008000f00 */
.L_x_169:
[----:B-1----:R1:W2:Y:S02]  /*73b0*/  SYNCS.PHASECHK.TRANS64.TRYWAIT P0, [R0+URZ], R3 ;  /* 0x00000003000075a7 */ /* 0x0022a400080011ff */
[----:B--2---:R-:W-:Y:S05]  /*73c0*/  @!P0 NANOSLEEP.SYNCS 0x989680 ;  /* 0x009896800000895d */ /* 0x004fea0003900000 */
[----:B------:R-:W2:Y:S02]  /*73d0*/  @!P0 SYNCS.PHASECHK.TRANS64 P0, [R0+URZ], R3 ;  /* 0x00000003000085a7 */ /* 0x000ea400080010ff */
[----:B--2---:R-:W-:Y:S05]  /*73e0*/  @!P0 BRA `(.L_x_169) ;  /* 0xfffffffc00f08947 */ /* 0x004fea000383ffff */
[----:B------:R-:W-:Y:S05]  /*73f0*/  BRA `(.L_x_170) ;  /* 0xffffffbc005c7947 */ /* 0x000fea000383ffff */
.L_x_59:
[----:B----4-:R-:W-:-:S07]  /*7400*/  MOV R0, UR5 ;  /* 0x0000000500007c02 */ /* 0x010fce0008000f00 */
.L_x_171:
[----:B-1----:R1:W2:Y:S02]  /*7410*/  SYNCS.PHASECHK.TRANS64.TRYWAIT P0, [R0+URZ], R3 ;  /* 0x00000003000075a7 */ /* 0x0022a400080011ff */
[----:B--2---:R-:W-:Y:S05]  /*7420*/  @!P0 NANOSLEEP.SYNCS 0x989680 ;  /* 0x009896800000895d */ /* 0x004fea0003900000 */
[----:B------:R-:W2:Y:S02]  /*7430*/  @!P0 SYNCS.PHASECHK.TRANS64 P0, [R0+URZ], R3 ;  /* 0x00000003000085a7 */ /* 0x000ea400080010ff */
[----:B--2---:R-:W-:Y:S05]  /*7440*/  @!P0 BRA `(.L_x_171) ;  /* 0xfffffffc00f08947 */ /* 0x004fea000383ffff */
[----:B------:R-:W-:Y:S05]  /*7450*/  BRA `(.L_x_172) ;  /* 0xffffffbc00687947 */ /* 0x000fea000383ffff */
.L_x_62:
[----:B-1----:R1:W2:Y:S02]  /*7460*/  SYNCS.PHASECHK.TRANS64.TRYWAIT P0, [R0+URZ+0x210], R5 ;  /* 0x00021005000075a7 */ /* 0x0022a400080011ff */
[----:B--2---:R-:W-:Y:S05]  /*7470*/  @!P0 NANOSLEEP.SYNCS 0x989680 ;  /* 0x009896800000895d */ /* 0x004fea0003900000 */
[----:B------:R-:W2:Y:S02]  /*7480*/  @!P0 SYNCS.PHASECHK.TRANS64 P0, [R0+URZ+0x210], R5 ;  /* 0x00021005000085a7 */ /* 0x000ea400080010ff */
[----:B--2---:R-:W-:Y:S05]  /*7490*/  @!P0 BRA `(.L_x_62) ;  /* 0xfffffffc00f08947 */ /* 0x004fea000383ffff */
[----:B------:R-:W-:Y:S05]  /*74a0*/  BRA `(.L_x_173) ;  /* 0xffffffbc00c47947 */ /* 0x000fea000383ffff */
.L_x_63:
[----:B------:R-:W-:-:S07]  /*74b0*/  MOV R0, UR5 ;  /* 0x0000000500007c02 */ /* 0x000fce0008000f00 */
.L_x_174:
[----:B-1----:R1:W2:Y:S02]  /*74c0*/  SYNCS.PHASECHK.TRANS64.TRYWAIT P0, [R0+URZ+0x1c0], R5 ;  /* 0x0001c005000075a7 */ /* 0x0022a400080011ff */
[----:B--2---:R-:W-:Y:S05]  /*74d0*/  @!P0 NANOSLEEP.SYNCS 0x989680 ;  /* 0x009896800000895d */ /* 0x004fea0003900000 */
[----:B------:R-:W2:Y:S02]  /*74e0*/  @!P0 SYNCS.PHASECHK.TRANS64 P0, [R0+URZ+0x1c0], R5 ;  /* 0x0001c005000085a7 */ /* 0x000ea400080010ff */
[----:B--2---:R-:W-:Y:S05]  /*74f0*/  @!P0 BRA `(.L_x_174) ;  /* 0xfffffffc00f08947 */ /* 0x004fea000383ffff */
[----:B------:R-:W-:Y:S05]  /*7500*/  BRA `(.L_x_175) ;  /* 0xffffffbc00d47947 */ /* 0x000fea000383ffff */
.L_x_64:
[----:B-1----:R1:W2:Y:S02]  /*7510*/  SYNCS.PHASECHK.TRANS64.TRYWAIT P1, [R0+URZ+0x1b0], R5 ;  /* 0x0001b005000075a7 */ /* 0x0022a400080211ff */
[----:B--2---:R-:W-:Y:S05]  /*7520*/  @!P1 NANOSLEEP.SYNCS 0x989680 ;  /* 0x009896800000995d */ /* 0x004fea0003900000 */
[----:B------:R-:W2:Y:S02]  /*7530*/  @!P1 SYNCS.PHASECHK.TRANS64 P1, [R0+URZ+0x1b0], R5 ;  /* 0x0001b005000095a7 */ /* 0x000ea400080210ff */
[----:B--2---:R-:W-:Y:S05]  /*7540*/  @!P1 BRA `(.L_x_64) ;  /* 0xfffffffc00f09947 */ /* 0x004fea000383ffff */
[----:B------:R-:W-:Y:S05]  /*7550*/  BRA `(.L_x_176) ;  /* 0xffffffc000047947 */ /* 0x000fea000383ffff */
.L_x_67:
[----:B------:R-:W-:-:S07]  /*7560*/  MOV R0, UR5 ;  /* 0x0000000500007c02 */ /* 0x000fce0008000f00 */
.L_x_177:
[----:B-1----:R1:W2:Y:S02]  /*7570*/  SYNCS.PHASECHK.TRANS64.TRYWAIT P0, [R0+URZ+0x1c0], R3 ;  /* 0x0001c003000075a7 */ /* 0x0022a400080011ff */
[----:B--2---:R-:W-:Y:S05]  /*7580*/  @!P0 NANOSLEEP.SYNCS 0x989680 ;  /* 0x009896800000895d */ /* 0x004fea0003900000 */
[----:B------:R-:W2:Y:S02]  /*7590*/  @!P0 SYNCS.PHASECHK.TRANS64 P0, [R0+URZ+0x1c0], R3 ;  /* 0x0001c003000085a7 */ /* 0x000ea400080010ff */
[----:B--2---:R-:W-:Y:S05]  /*75a0*/  @!P0 BRA `(.L_x_177) ;  /* 0xfffffffc00f08947 */ /* 0x004fea000383ffff */
[----:B------:R-:W-:Y:S05]  /*75b0*/  BRA `(.L_x_66) ;  /* 0xffffffc000587947 */ /* 0x000fea000383ffff */
.L_x_74:
[----:B-1----:R1:W2:Y:S02]  /*75c0*/  SYNCS.PHASECHK.TRANS64.TRYWAIT P1, [R0+URZ+0x1b0], R5 ;  /* 0x0001b005000075a7 */ /* 0x0022a400080211ff */
[----:B--2---:R-:W-:Y:S05]  /*75d0*/  @!P1 NANOSLEEP.SYNCS 0x989680 ;  /* 0x009896800000995d */ /* 0x004fea0003900000 */
[----:B------:R-:W2:Y:S02]  /*75e0*/  @!P1 SYNCS.PHASECHK.TRANS64 P1, [R0+URZ+0x1b0], R5 ;  /* 0x0001b005000095a7 */ /* 0x000ea400080210ff */
[----:B--2---:R-:W-:Y:S05]  /*75f0*/  @!P1 BRA `(.L_x_74) ;  /* 0xfffffffc00f09947 */ /* 0x004fea000383ffff */
[----:B------:R-:W-:Y:S05]  /*7600*/  BRA `(.L_x_178) ;  /* 0xffffffc400c47947 */ /* 0x000fea000383ffff */
.L_x_75:
[----:B------:R-:W-:-:S07]  /*7610*/  MOV R3, UR7 ;  /* 0x0000000700037c02 */ /* 0x000fce0008000f00 */
.L_x_179:
[----:B-1----:R1:W2:Y:S02]  /*7620*/  SYNCS.PHASECHK.TRANS64.TRYWAIT P0, [R3+URZ+0x1f0], R0 ;  /* 0x0001f000030075a7 */ /* 0x0022a400080011ff */
[----:B--2---:R-:W-:Y:S05]  /*7630*/  @!P0 NANOSLEEP.SYNCS 0x989680 ;  /* 0x009896800000895d */ /* 0x004fea0003900000 */
[----:B------:R-:W2:Y:S02]  /*7640*/  @!P0 SYNCS.PHASECHK.TRANS64 P0, [R3+URZ+0x1f0], R0 ;  /* 0x0001f000030085a7 */ /* 0x000ea400080010ff */
[----:B--2---:R-:W-:Y:S05]  /*7650*/  @!P0 BRA `(.L_x_179) ;  /* 0xfffffffc00f08947 */ /* 0x004fea000383ffff */
[----:B------:R-:W-:Y:S05]  /*7660*/  BRA `(.L_x_180) ;  /* 0xffffffc800147947 */ /* 0x000fea000383ffff */
.L_x_78:
[----:B------:R-:W-:Y:S07]  /*7670*/  MOV R0, UR6 ;  /* 0x0000000600007c02 */ /* 0x000fee0008000f00 */
.L_x_181:
[----:B-1----:R1:W2:Y:S02]  /*7680*/  SYNCS.PHASECHK.TRANS64.TRYWAIT P0, [R0+URZ], R3 ;  /* 0x00000003000075a7 */ /* 0x0022a400080011ff */
[----:B--2---:R-:W-:Y:S05]  /*7690*/  @!P0 NANOSLEEP.SYNCS 0x989680 ;  /* 0x009896800000895d */ /* 0x004fea0003900000 */
[----:B------:R-:W2:Y:S02]  /*76a0*/  @!P0 SYNCS.PHASECHK.TRANS64 P0, [R0+URZ], R3 ;  /* 0x00000003000085a7 */ /* 0x000ea400080010ff */
[----:B--2---:R-:W-:Y:S05]  /*76b0*/  @!P0 BRA `(.L_x_181) ;  /* 0xfffffffc00f08947 */ /* 0x004fea000383ffff */
[----:B------:R-:W-:Y:S05]  /*76c0*/  BRA `(.L_x_77) ;  /* 0xffffffc800307947 */ /* 0x000fea000383ffff */
.L_x_81:
[----:B------:R-:W-:-:S07]  /*76d0*/  MOV R0, UR6 ;  /* 0x0000000600007c02 */ /* 0x000fce0008000f00 */
.L_x_182:
[----:B--2---:R2:W4:Y:S02]  /*76e0*/  SYNCS.PHASECHK.TRANS64.TRYWAIT P0, [R0+URZ], R3 ;  /* 0x00000003000075a7 */ /* 0x00452400080011ff */
[----:B----4-:R-:W-:Y:S05]  /*76f0*/  @!P0 NANOSLEEP.SYNCS 0x989680 ;  /* 0x009896800000895d */ /* 0x010fea0003900000 */
[----:B------:R-:W4:Y:S02]  /*7700*/  @!P0 SYNCS.PHASECHK.TRANS64 P0, [R0+URZ], R3 ;  /* 0x00000003000085a7 */ /* 0x000f2400080010ff */
[----:B----4-:R-:W-:Y:S05]  /*7710*/  @!P0 BRA `(.L_x_182) ;  /* 0xfffffffc00f08947 */ /* 0x010fea000383ffff */
[----:B------:R-:W-:Y:S05]  /*7720*/  BRA `(.L_x_183) ;  /* 0xffffffcc000c7947 */ /* 0x000fea000383ffff */
.L_x_82:
[----:B------:R-:W-:-:S07]  /*7730*/  MOV R0, UR6 ;  /* 0x0000000600007c02 */ /* 0x000fce0008000f00 */
.L_x_184:
[----:B-1----:R1:W2:Y:S02]  /*7740*/  SYNCS.PHASECHK.TRANS64.TRYWAIT P0, [R0+URZ], R3 ;  /* 0x00000003000075a7 */ /* 0x0022a400080011ff */
[----:B--2---:R-:W-:Y:S05]  /*7750*/  @!P0 NANOSLEEP.SYNCS 0x989680 ;  /* 0x009896800000895d */ /* 0x004fea0003900000 */
[----:B------:R-:W2:Y:S02]  /*7760*/  @!P0 SYNCS.PHASECHK.TRANS64 P0, [R0+URZ], R3 ;  /* 0x00000003000085a7 */ /* 0x000ea400080010ff */
[----:B--2---:R-:W-:Y:S05]  /*7770*/  @!P0 BRA `(.L_x_184) ;  /* 0xfffffffc00f08947 */ /* 0x004fea000383ffff */
[----:B------:R-:W-:Y:S05]  /*7780*/  BRA `(.L_x_185) ;  /* 0xffffffcc00187947 */ /* 0x000fea000383ffff */
.L_x_83:
[----:B------:R-:W-:-:S07]  /*7790*/  MOV R0, UR6 ;  /* 0x0000000600007c02 */ /* 0x000fce0008000f00 */
.L_x_186:
[----:B-1----:R1:W2:Y:S02]  /*77a0*/  SYNCS.PHASECHK.TRANS64.TRYWAIT P0, [R0+URZ], R3 ;  /* 0x00000003000075a7 */ /* 0x0022a400080011ff */
[----:B--2---:R-:W-:Y:S05]  /*77b0*/  @!P0 NANOSLEEP.SYNCS 0x989680 ;  /* 0x009896800000895d */ /* 0x004fea0003900000 */
[----:B------:R-:W2:Y:S02]  /*77c0*/  @!P0 SYNCS.PHASECHK.TRANS64 P0, [R0+URZ], R3 ;  /* 0x00000003000085a7 */ /* 0x000ea400080010ff */
[----:B--2---:R-:W-:Y:S05]  /*77d0*/  @!P0 BRA `(.L_x_186) ;  /* 0xfffffffc00f08947 */ /* 0x004fea000383ffff */
[----:B------:R-:W-:Y:S05]  /*77e0*/  BRA `(.L_x_187) ;  /* 0xffffffcc00247947 */ /* 0x000fea000383ffff */
.L_x_84:
[----:B------:R-:W-:-:S07]  /*77f0*/  MOV R0, UR7 ;  /* 0x0000000700007c02 */ /* 0x000fce0008000f00 */
.L_x_188:
[----:B-1----:R1:W2:Y:S02]  /*7800*/  SYNCS.PHASECHK.TRANS64.TRYWAIT P0, [R0+URZ], R3 ;  /* 0x00000003000075a7 */ /* 0x0022a400080011ff */
[----:B--2---:R-:W-:Y:S05]  /*7810*/  @!P0 NANOSLEEP.SYNCS 0x989680 ;  /* 0x009896800000895d */ /* 0x004fea0003900000 */
[----:B------:R-:W2:Y:S02]  /*7820*/  @!P0 SYNCS.PHASECHK.TRANS64 P0, [R0+URZ], R3 ;  /* 0x00000003000085a7 */ /* 0x000ea400080010ff */
[----:B--2---:R-:W-:Y:S05]  /*7830*/  @!P0 BRA `(.L_x_188) ;  /* 0xfffffffc00f08947 */ /* 0x004fea000383ffff */
[----:B------:R-:W-:Y:S05]  /*7840*/  BRA `(.L_x_189) ;  /* 0xffffffcc00307947 */ /* 0x000fea000383ffff */
.L_x_89:
[----:B--2---:R2:W3:Y:S02]  /*7850*/  SYNCS.PHASECHK.TRANS64.TRYWAIT P0, [R0+URZ+0x1b0], R3 ;  /* 0x0001b003000075a7 */ /* 0x0044e400080011ff */
[----:B---3--:R-:W-:Y:S05]  /*7860*/  @!P0 NANOSLEEP.SYNCS 0x989680 ;  /* 0x009896800000895d */ /* 0x008fea0003900000 */
[----:B------:R-:W3:Y:S02]  /*7870*/  @!P0 SYNCS.PHASECHK.TRANS64 P0, [R0+URZ+0x1b0], R3 ;  /* 0x0001b003000085a7 */ /* 0x000ee400080010ff */
[----:B---3--:R-:W-:Y:S05]  /*7880*/  @!P0 BRA `(.L_x_89) ;  /* 0xfffffffc00f08947 */ /* 0x008fea000383ffff */
[----:B------:R-:W-:Y:S05]  /*7890*/  BRA `(.L_x_190) ;  /* 0xffffffd000287947 */ /* 0x000fea000383ffff */
.L_x_92:
[----:B------:R-:W-:Y:S07]  /*78a0*/  MOV R0, UR7 ;  /* 0x0000000700007c02 */ /* 0x000fee0008000f00 */
.L_x_191:
[----:B--2---:R2:W3:Y:S02]  /*78b0*/  SYNCS.PHASECHK.TRANS64.TRYWAIT P0, [R0+URZ+0x1a8], R3 ;  /* 0x0001a803000075a7 */ /* 0x0044e400080011ff */
[----:B---3--:R-:W-:Y:S05]  /*78c0*/  @!P0 NANOSLEEP.SYNCS 0x989680 ;  /* 0x009896800000895d */ /* 0x008fea0003900000 */
[----:B------:R-:W3:Y:S02]  /*78d0*/  @!P0 SYNCS.PHASECHK.TRANS64 P0, [R0+URZ+0x1a8], R3 ;  /* 0x0001a803000085a7 */ /* 0x000ee400080010ff */
[----:B---3--:R-:W-:Y:S05]  /*78e0*/  @!P0 BRA `(.L_x_191) ;  /* 0xfffffffc00f08947 */ /* 0x008fea000383ffff */
[----:B------:R-:W-:Y:S05]  /*78f0*/  BRA `(.L_x_91) ;  /* 0xffffffd400107947 */ /* 0x000fea000383ffff */
.L_x_95:
[----:B------:R-:W-:Y:S07]  /*7900*/  MOV R3, UR13 ;  /* 0x0000000d00037c02 */ /* 0x000fee0008000f00 */
.L_x_192:
[----:B-1----:R1:W2:Y:S02]  /*7910*/  SYNCS.PHASECHK.TRANS64.TRYWAIT P2, [R3+URZ+0x190], R12 ;  /* 0x0001900c030075a7 */ /* 0x0022a400080411ff */
[----:B--2---:R-:W-:Y:S05]  /*7920*/  @!P2 NANOSLEEP.SYNCS 0x989680 ;  /* 0x009896800000a95d */ /* 0x004fea0003900000 */
[----:B------:R-:W2:Y:S02]  /*7930*/  @!P2 SYNCS.PHASECHK.TRANS64 P2, [R3+URZ+0x190], R12 ;  /* 0x0001900c0300a5a7 */ /* 0x000ea400080410ff */
[----:B--2---:R-:W-:Y:S05]  /*7940*/  @!P2 BRA `(.L_x_192) ;  /* 0xfffffffc00f0a947 */ /* 0x004fea000383ffff */
[----:B------:R-:W-:Y:S05]  /*7950*/  BRA `(.L_x_193) ;  /* 0xffffffd400ac7947 */ /* 0x000fea000383ffff */
.L_x_97:
[----:B------:R-:W-:-:S07]  /*7960*/  MOV R0, UR4 ;  /* 0x0000000400007c02 */ /* 0x000fce0008000f00 */
.L_x_194:
[----:B-1----:R1:W3:Y:S02]  /*7970*/  SYNCS.PHASECHK.TRANS64.TRYWAIT P0, [R0+URZ], R3 ;  /* 0x00000003000075a7 */ /* 0x0022e400080011ff */
[----:B---3--:R-:W-:Y:S05]  /*7980*/  @!P0 NANOSLEEP.SYNCS 0x989680 ;  /* 0x009896800000895d */ /* 0x008fea0003900000 */
[----:B------:R-:W3:Y:S02]  /*7990*/  @!P0 SYNCS.PHASECHK.TRANS64 P0, [R0+URZ], R3 ;  /* 0x00000003000085a7 */ /* 0x000ee400080010ff */
[----:B---3--:R-:W-:Y:S05]  /*79a0*/  @!P0 BRA `(.L_x_194) ;  /* 0xfffffffc00f08947 */ /* 0x008fea000383ffff */
[----:B------:R-:W-:Y:S05]  /*79b0*/  BRA `(.L_x_195) ;  /* 0xffffffd800487947 */ /* 0x000fea000383ffff */
.L_x_99:
[----:B--2---:R2:W4:Y:S02]  /*79c0*/  SYNCS.PHASECHK.TRANS64.TRYWAIT P0, [R0+URZ+0x1b0], R3 ;  /* 0x0001b003000075a7 */ /* 0x00452400080011ff */
[----:B----4-:R-:W-:Y:S05]  /*79d0*/  @!P0 NANOSLEEP.SYNCS 0x989680 ;  /* 0x009896800000895d */ /* 0x010fea0003900000 */
[----:B------:R-:W4:Y:S02]  /*79e0*/  @!P0 SYNCS.PHASECHK.TRANS64 P0, [R0+URZ+0x1b0], R3 ;  /* 0x0001b003000085a7 */ /* 0x000f2400080010ff */
[----:B----4-:R-:W-:Y:S05]  /*79f0*/  @!P0 BRA `(.L_x_99) ;  /* 0xfffffffc00f08947 */ /* 0x010fea000383ffff */
[----:B------:R-:W-:Y:S05]  /*7a00*/  BRA `(.L_x_196) ;  /* 0xffffffdc00287947 */ /* 0x000fea000383ffff */
.L_x_109:
[----:B-1----:R1:W2:Y:S02]  /*7a10*/  SYNCS.PHASECHK.TRANS64.TRYWAIT P1, [R0+URZ+0x180], R3 ;  /* 0x00018003000075a7 */ /* 0x0022a400080211ff */
[----:B--2---:R-:W-:Y:S05]  /*7a20*/  @!P1 NANOSLEEP.SYNCS 0x989680 ;  /* 0x009896800000995d */ /* 0x004fea0003900000 */
[----:B------:R-:W2:Y:S02]  /*7a30*/  @!P1 SYNCS.PHASECHK.TRANS64 P1, [R0+URZ+0x180], R3 ;  /* 0x00018003000095a7 */ /* 0x000ea400080210ff */
[----:B--2---:R-:W-:Y:S05]  /*7a40*/  @!P1 BRA `(.L_x_109) ;  /* 0xfffffffc00f09947 */ /* 0x004fea000383ffff */
[----:B------:R-:W-:Y:S05]  /*7a50*/  BRA `(.L_x_108) ;  /* 0xffffffe800087947 */ /* 0x000fea000383ffff */
.L_x_111:
[----:B-1----:R1:W4:Y:S02]  /*7a60*/  SYNCS.PHASECHK.TRANS64.TRYWAIT P1, [R66+URZ+0x1d0], R7 ;  /* 0x0001d007420075a7 */ /* 0x00232400080211ff */
[----:B----4-:R-:W-:Y:S05]  /*7a70*/  @!P1 NANOSLEEP.SYNCS 0x989680 ;  /* 0x009896800000995d */ /* 0x010fea0003900000 */
[----:B------:R-:W4:Y:S02]  /*7a80*/  @!P1 SYNCS.PHASECHK.TRANS64 P1, [R66+URZ+0x1d0], R7 ;  /* 0x0001d007420095a7 */ /* 0x000f2400080210ff */
[----:B----4-:R-:W-:Y:S05]  /*7a90*/  @!P1 BRA `(.L_x_111) ;  /* 0xfffffffc00f09947 */ /* 0x010fea000383ffff */
[----:B------:R-:W-:Y:S05]  /*7aa0*/  BRA `(.L_x_110) ;  /* 0xffffffe800207947 */ /* 0x000fea000383ffff */
        .weak           $__internal_0_$__cuda_sm10x_tcgen05_guardrail_trap_col_being_dealloced_not_returned_by_alloc
        .type           $__internal_0_$__cuda_sm10x_tcgen05_guardrail_trap_col_being_dealloced_not_returned_by_alloc,@function
        .size           $__internal_0_$__cuda_sm10x_tcgen05_guardrail_trap_col_being_dealloced_not_returned_by_alloc,($__internal_1_$__cuda_sm10x_tcgen05_guardrail_trap_phase_invalid_during_alloc - $__internal_0_$__cuda_sm10x_tcgen05_guardrail_trap_col_being_dealloced_not_returned_by_alloc)
$__internal_0_$__cuda_sm10x_tcgen05_guardrail_trap_col_being_dealloced_not_returned_by_alloc:
[----:B------:R-:W-:Y:S05]  /*7ab0*/  BPT.TRAP 0x1 ;  /* 0x000000040000795c */ /* 0x000fea0000300000 */
[----:B------:R-:W-:-:S04]  /*7ac0*/  HFMA2 R3, -RZ, RZ, 0, 0 ;  /* 0x00000000ff037431 */ /* 0x000fc800000001ff */
[----:B------:R-:W-:Y:S05]  /*7ad0*/  RET.REL.NODEC R2 `(_ZN7cutlass13device_kernelINS_4gemm6kernel13GemmUniversalIN4cute5tupleIJiiiiEEENS1_10collective13CollectiveMmaINS1_35MainloopSm100TmaUmmaWarpSpecializedILi24ELi2ELi4ENS5_IJNS4_1CILi1EEESB_SB_EEEEENS5_IJNSA_ILi64EEENSA_ILi8EEESE_EEENS_10bfloat16_tENS5_IJSB_llEEESH_NS5_IJlSB_lEEENS4_8TiledMMAINS4_8MMA_AtomIJNS4_20SM100_MMA_F16BF16_SSISH_SH_fLi64ELi8ELNS4_4UMMA5MajorE1ELSO_0ELNSN_7ScaleInE0ELSP_0EEEEEENS4_6LayoutISC_NS5_IJNSA_ILi0EEEST_ST_EEEEENS5_IJNS4_10UnderscoreESW_SW_EEEEENS4_13SM90_TMA_LOADENS4_14ComposedLayoutINS4_7SwizzleILi3ELi4ELi3EEENS4_18smem_ptr_flag_bitsILi16EEENSS_INS5_IJSE_SF_EEENS5_IJSB_SE_EEEEEEEvNS4_8identityESZ_NS10_IS12_S14_NSS_INS5_IJSF_SE_EEENS5_IJSE_SB_EEEEEEEvS19_EENS_8epilogue10collective18CollectiveEpilogueINS1F_23Sm100TmaWarpSpecializedILi2ELi1ELi4ELb1ELb0EEEJSG_NS5_IJNSS_ISE_SB_EENSS_ISF_SB_EEEEEfSJ_fSJ_NS1F_6fusion15FusionCallbacksIS1J_NS1N_17LinearCombinationIffffLNS_15FloatRoundStyleE2EEESG_S1M_JEEENS4_5SM1004TMEM4LOAD26SM100_TMEM_LOAD_16dp128b2xESZ_NS10_INS11_ILi1ELi4ELi3EEENS13_ILi32EEENSS_INS5_IJSF_SF_EEENS5_IJSF_SB_EEEEEEENS4_17SM75_U32x4_LDSM_NENS4_14SM90_TMA_STOREES22_NS4_17SM90_U32x4_STSM_NENS4_39AutoVectorizingCopyWithAssumedAlignmentILi128EEEEEEvvEEEEvNT_6ParamsE) ;  /* 0xffffff8402487950 */ /* 0x000fea0003c3ffff */
        .weak           $__internal_1_$__cuda_sm10x_tcgen05_guardrail_trap_phase_invalid_during_alloc
        .type           $__internal_1_$__cuda_sm10x_tcgen05_guardrail_trap_phase_invalid_during_alloc,@function
        .size           $__internal_1_$__cuda_sm10x_tcgen05_guardrail_trap_phase_invalid_during_alloc,($__internal_2_$__cuda_sm10x_tcgen05_guardrail_trap_unallocated_columns_being_dealloced - $__internal_1_$__cuda_sm10x_tcgen05_guardrail_trap_phase_invalid_during_alloc)
$__internal_1_$__cuda_sm10x_tcgen05_guardrail_trap_phase_invalid_during_alloc:
[----:B------:R-:W-:Y:S05]  /*7ae0*/  BPT.TRAP 0x1 ;  /* 0x000000040000795c */ /* 0x000fea0000300000 */
[----:B------:R-:W-:-:S04]  /*7af0*/  MOV R3, 0x0 ;  /* 0x0000000000037802 */ /* 0x000fc80000000f00 */
[----:B------:R-:W-:Y:S05]  /*7b00*/  RET.REL.NODEC R2 `(_ZN7cutlass13device_kernelINS_4gemm6kernel13GemmUniversalIN4cute5tupleIJiiiiEEENS1_10collective13CollectiveMmaINS1_35MainloopSm100TmaUmmaWarpSpecializedILi24ELi2ELi4ENS5_IJNS4_1CILi1EEESB_SB_EEEEENS5_IJNSA_ILi64EEENSA_ILi8EEESE_EEENS_10bfloat16_tENS5_IJSB_llEEESH_NS5_IJlSB_lEEENS4_8TiledMMAINS4_8MMA_AtomIJNS4_20SM100_MMA_F16BF16_SSISH_SH_fLi64ELi8ELNS4_4UMMA5MajorE1ELSO_0ELNSN_7ScaleInE0ELSP_0EEEEEENS4_6LayoutISC_NS5_IJNSA_ILi0EEEST_ST_EEEEENS5_IJNS4_10UnderscoreESW_SW_EEEEENS4_13SM90_TMA_LOADENS4_14ComposedLayoutINS4_7SwizzleILi3ELi4ELi3EEENS4_18smem_ptr_flag_bitsILi16EEENSS_INS5_IJSE_SF_EEENS5_IJSB_SE_EEEEEEEvNS4_8identityESZ_NS10_IS12_S14_NSS_INS5_IJSF_SE_EEENS5_IJSE_SB_EEEEEEEvS19_EENS_8epilogue10collective18CollectiveEpilogueINS1F_23Sm100TmaWarpSpecializedILi2ELi1ELi4ELb1ELb0EEEJSG_NS5_IJNSS_ISE_SB_EENSS_ISF_SB_EEEEEfSJ_fSJ_NS1F_6fusion15FusionCallbacksIS1J_NS1N_17LinearCombinationIffffLNS_15FloatRoundStyleE2EEESG_S1M_JEEENS4_5SM1004TMEM4LOAD26SM100_TMEM_LOAD_16dp128b2xESZ_NS10_INS11_ILi1ELi4ELi3EEENS13_ILi32EEENSS_INS5_IJSF_SF_EEENS5_IJSF_SB_EEEEEEENS4_17SM75_U32x4_LDSM_NENS4_14SM90_TMA_STOREES22_NS4_17SM90_U32x4_STSM_NENS4_39AutoVectorizingCopyWithAssumedAlignmentILi128EEEEEEvvEEEEvNT_6ParamsE) ;  /* 0xffffff84023c7950 */ /* 0x000fea0003c3ffff */
        .weak           $__internal_2_$__cuda_sm10x_tcgen05_guardrail_trap_unallocated_columns_being_dealloced
        .type           $__internal_2_$__cuda_sm10x_tcgen05_guardrail_trap_unallocated_columns_being_dealloced,@function
        .size           $__internal_2_$__cuda_sm10x_tcgen05_guardrail_trap_unallocated_columns_being_dealloced,(.L_x_198 - $__internal_2_$__cuda_sm10x_tcgen05_guardrail_trap_unallocated_columns_being_dealloced)
$__internal_2_$__cuda_sm10x_tcgen05_guardrail_trap_unallocated_columns_being_dealloced:
[----:B------:R-:W-:Y:S05]  /*7b10*/  BPT.TRAP 0x1 ;  /* 0x000000040000795c */ /* 0x000fea0000300000 */
[----:B------:R-:W-:-:S04]  /*7b20*/  HFMA2 R3, -RZ, RZ, 0, 0 ;  /* 0x00000000ff037431 */ /* 0x000fc800000001ff */
[----:B------:R-:W-:Y:S05]  /*7b30*/  RET.REL.NODEC R2 `(_ZN7cutlass13device_kernelINS_4gemm6kernel13GemmUniversalIN4cute5tupleIJiiiiEEENS1_10collective13CollectiveMmaINS1_35MainloopSm100TmaUmmaWarpSpecializedILi24ELi2ELi4ENS5_IJNS4_1CILi1EEESB_SB_EEEEENS5_IJNSA_ILi64EEENSA_ILi8EEESE_EEENS_10bfloat16_tENS5_IJSB_llEEESH_NS5_IJlSB_lEEENS4_8TiledMMAINS4_8MMA_AtomIJNS4_20SM100_MMA_F16BF16_SSISH_SH_fLi64ELi8ELNS4_4UMMA5MajorE1ELSO_0ELNSN_7ScaleInE0ELSP_0EEEEEENS4_6LayoutISC_NS5_IJNSA_ILi0EEEST_ST_EEEEENS5_IJNS4_10UnderscoreESW_SW_EEEEENS4_13SM90_TMA_LOADENS4_14ComposedLayoutINS4_7SwizzleILi3ELi4ELi3EEENS4_18smem_ptr_flag_bitsILi16EEENSS_INS5_IJSE_SF_EEENS5_IJSB_SE_EEEEEEEvNS4_8identityESZ_NS10_IS12_S14_NSS_INS5_IJSF_SE_EEENS5_IJSE_SB_EEEEEEEvS19_EENS_8epilogue10collective18CollectiveEpilogueINS1F_23Sm100TmaWarpSpecializedILi2ELi1ELi4ELb1ELb0EEEJSG_NS5_IJNSS_ISE_SB_EENSS_ISF_SB_EEEEEfSJ_fSJ_NS1F_6fusion15FusionCallbacksIS1J_NS1N_17LinearCombinationIffffLNS_15FloatRoundStyleE2EEESG_S1M_JEEENS4_5SM1004TMEM4LOAD26SM100_TMEM_LOAD_16dp128b2xESZ_NS10_INS11_ILi1ELi4ELi3EEENS13_ILi32EEENSS_INS5_IJSF_SF_EEENS5_IJSF_SB_EEEEEEENS4_17SM75_U32x4_LDSM_NENS4_14SM90_TMA_STOREES22_NS4_17SM90_U32x4_STSM_NENS4_39AutoVectorizingCopyWithAssumedAlignmentILi128EEEEEEvvEEEEvNT_6ParamsE) ;  /* 0xffffff8402307950 */ /* 0x000fea0003c3ffff */
.L_x_197:
[----:B------:R-:W-:-:S00]  /*7b40*/  BRA `(.L_x_197) ;  /* 0xfffffffc00fc7947 */ /* 0x000fc0000383ffff */
[----:B------:R-:W-:-:S00]  /*7b50*/  NOP ;  /* 0x0000000000007918 */ /* 0x000fc00000000000 */
        /* <DEDUP_REMOVED lines=10> */
.L_x_198:


//--------------------- .nv.global.init           --------------------------
	.section	.nv.global.init,"aw",@progbits
.nv.global.init:
	.type		$str$27,@object
	.size		$str$27,($str$28 - $str$27)
$str$27:
        /*0000*/ 	.byte	0x28, 0x61, 0x64, 0x64, 0x72, 0x65, 0x73, 0x73, 0x20, 0x26, 0x20, 0x6d, 0x61, 0x73, 0x6b, 0x29
        /*0010*/ 	.byte	0x20, 0x3d, 0x3d, 0x20, 0x30, 0x00
	.type		$str$28,@object
	.size		$str$28,($str$26 - $str$28)
$str$28:
        /*0016*/ 	.byte	0x2f, 0x74, 0x6d, 0x70, 0x2f, 0x63, 0x75, 0x74, 0x6c, 0x61, 0x73, 0x73, 0x5f, 0x73, 0x77, 0x65
        /*0026*/ 	.byte	0x65, 0x70, 0x5f, 0x73, 0x72, 0x63, 0x2f, 0x69, 0x6e, 0x63, 0x6c, 0x75, 0x64, 0x65, 0x2f, 0x63
        /*0036*/ 	.byte	0x75, 0x74, 0x65, 0x2f, 0x70, 0x6f, 0x69, 0x6e, 0x74, 0x65, 0x72, 0x5f, 0x66, 0x6c, 0x61, 0x67
        /*0046*/ 	.byte	0x67, 0x65, 0x64, 0x2e, 0x68, 0x70, 0x70, 0x00
	.type		$str$26,@object
	.size		$str$26,($str$25 - $str$26)
$str$26:
        /*004e*/ 	.byte	0x2f, 0x74, 0x6d, 0x70, 0x2f, 0x63, 0x75, 0x74, 0x6c, 0x61, 0x73, 0x73, 0x5f, 0x73, 0x77, 0x65
        /*005e*/ 	.byte	0x65, 0x70, 0x5f, 0x73, 0x72, 0x63, 0x2f, 0x69, 0x6e, 0x63, 0x6c, 0x75, 0x64, 0x65, 0x2f, 0x63
        /*006e*/ 	.byte	0x75, 0x74, 0x65, 0x2f, 0x61, 0x74, 0x6f, 0x6d, 0x2f, 0x63, 0x6f, 0x70, 0x79, 0x5f, 0x74, 0x72
        /*007e*/ 	.byte	0x61, 0x69, 0x74, 0x73, 0x5f, 0x73, 0x6d, 0x31, 0x30, 0x30, 0x2e, 0x68, 0x70, 0x70, 0x00
	.type		$str$25,@object
	.size		$str$25,(__unnamed_1 - $str$25)
$str$25:
        /*008d*/ 	.byte	0x28, 0x28, 0x75, 0x69, 0x6e, 0x74, 0x33, 0x32, 0x5f, 0x74, 0x28, 0x74, 0x68, 0x72, 0x65, 0x61
        /*009d*/ 	.byte	0x64, 0x49, 0x64, 0x78, 0x2e, 0x78, 0x29, 0x20, 0x2f, 0x20, 0x33, 0x32, 0x29, 0x20, 0x25, 0x20
        /*00ad*/ 	.byte	0x34, 0x29, 0x20, 0x3d, 0x3d, 0x20, 0x28, 0x28, 0x28, 0x74, 0x6d, 0x65, 0x6d, 0x5f, 0x61, 0x64
        /*00bd*/ 	.byte	0x64, 0x72, 0x20, 0x3e, 0x3e, 0x20, 0x31, 0x36, 0x29, 0x20, 0x2f, 0x20, 0x33, 0x32, 0x29, 0x20
        /*00cd*/ 	.byte	0x25, 0x20, 0x34, 0x29, 0x00
	.type		__unnamed_1,@object
	.size		__unnamed_1,(__unnamed_2 - __unnamed_1)
__unnamed_1:
        /*00d2*/ 	.byte	0x61, 0x75, 0x74, 0x6f, 0x20, 0x63, 0x75, 0x74, 0x65, 0x3a, 0x3a, 0x61, 0x73, 0x5f, 0x70, 0x6f
        /* <DEDUP_REMOVED lines=23> */
        /*0252*/ 	.byte	0x32, 0x3e, 0x3e, 0x3e, 0x3e, 0x5d, 0x00
	.type		__unnamed_2,@object
	.size		__unnamed_2,(.L_2 - __unnamed_2)
__unnamed_2:
        /* <DEDUP_REMOVED lines=40> */
        /*04d9*/ 	.byte	0x3a, 0x43, 0x3c, 0x30, 0x3e, 0x3e, 0x3e, 0x3e, 0x5d, 0x00
.L_2:


//--------------------- .nv.shared._ZN7cutlass13device_kernelINS_4gemm6kernel13GemmUniversalIN4cute5tupleIJiiiiEEENS1_10collective13CollectiveMmaINS1_35MainloopSm100TmaUmmaWarpSpecializedILi24ELi2ELi4ENS5_IJNS4_1CILi1EEESB_SB_EEEEENS5_IJNSA_ILi64EEENSA_ILi8EEESE_EEENS_10bfloat16_tENS5_IJSB_llEEESH_NS5_IJlSB_lEEENS4_8TiledMMAINS4_8MMA_AtomIJNS4_20SM100_MMA_F16BF16_SSISH_SH_fLi64ELi8ELNS4_4UMMA5MajorE1ELSO_0ELNSN_7ScaleInE0ELSP_0EEEEEENS4_6LayoutISC_NS5_IJNSA_ILi0EEEST_ST_EEEEENS5_IJNS4_10UnderscoreESW_SW_EEEEENS4_13SM90_TMA_LOADENS4_14ComposedLayoutINS4_7SwizzleILi3ELi4ELi3EEENS4_18smem_ptr_flag_bitsILi16EEENSS_INS5_IJSE_SF_EEENS5_IJSB_SE_EEEEEEEvNS4_8identityESZ_NS10_IS12_S14_NSS_INS5_IJSF_SE_EEENS5_IJSE_SB_EEEEEEEvS19_EENS_8epilogue10collective18CollectiveEpilogueINS1F_23Sm100TmaWarpSpecializedILi2ELi1ELi4ELb1ELb0EEEJSG_NS5_IJNSS_ISE_SB_EENSS_ISF_SB_EEEEEfSJ_fSJ_NS1F_6fusion15FusionCallbacksIS1J_NS1N_17LinearCombinationIffffLNS_15FloatRoundStyleE2EEESG_S1M_JEEENS4_5SM1004TMEM4LOAD26SM100_TMEM_LOAD_16dp128b2xESZ_NS10_INS11_ILi1ELi4ELi3EEENS13_ILi32EEENSS_INS5_IJSF_SF_EEENS5_IJSF_SB_EEEEEEENS4_17SM75_U32x4_LDSM_NENS4_14SM90_TMA_STOREES22_NS4_17SM90_U32x4_STSM_NENS4_39AutoVectorizingCopyWithAssumedAlignmentILi128EEEEEEvvEEEEvNT_6ParamsE --------------------------
	.section	.nv.shared._ZN7cutlass13device_kernelINS_4gemm6kernel13GemmUniversalIN4cute5tupleIJiiiiEEENS1_10collective13CollectiveMmaINS1_35MainloopSm100TmaUmmaWarpSpecializedILi24ELi2ELi4ENS5_IJNS4_1CILi1EEESB_SB_EEEEENS5_IJNSA_ILi64EEENSA_ILi8EEESE_EEENS_10bfloat16_tENS5_IJSB_llEEESH_NS5_IJlSB_lEEENS4_8TiledMMAINS4_8MMA_AtomIJNS4_20SM100_MMA_F16BF16_SSISH_SH_fLi64ELi8ELNS4_4UMMA5MajorE1ELSO_0ELNSN_7ScaleInE0ELSP_0EEEEEENS4_6LayoutISC_NS5_IJNSA_ILi0EEEST_ST_EEEEENS5_IJNS4_10UnderscoreESW_SW_EEEEENS4_13SM90_TMA_LOADENS4_14ComposedLayoutINS4_7SwizzleILi3ELi4ELi3EEENS4_18smem_ptr_flag_bitsILi16EEENSS_INS5_IJSE_SF_EEENS5_IJSB_SE_EEEEEEEvNS4_8identityESZ_NS10_IS12_S14_NSS_INS5_IJSF_SE_EEENS5_IJSE_SB_EEEEEEEvS19_EENS_8epilogue10collective18CollectiveEpilogueINS1F_23Sm100TmaWarpSpecializedILi2ELi1ELi4ELb1ELb0EEEJSG_NS5_IJNSS_ISE_SB_EENSS_ISF_SB_EEEEEfSJ_fSJ_NS1F_6fusion15FusionCallbacksIS1J_NS1N_17LinearCombinationIffffLNS_15FloatRoundStyleE2EEESG_S1M_JEEENS4_5SM1004TMEM4LOAD26SM100_TMEM_LOAD_16dp128b2xESZ_NS10_INS11_ILi1ELi4ELi3EEENS13_ILi32EEENSS_INS5_IJSF_SF_EEENS5_IJSF_SB_EEEEEEENS4_17SM75_U32x4_LDSM_NENS4_14SM90_TMA_STOREES22_NS4_17SM90_U32x4_STSM_NENS4_39AutoVectorizingCopyWithAssumedAlignmentILi128EEEEEEvvEEEEvNT_6ParamsE,"aw",@nobits
	.sectionflags	@""
	.align	16
	.zero		1024


//--------------------- .nv.shared.reserved.0     --------------------------
	.section	.nv.shared.reserved.0,"aw",@nobits
	.weak		__nv_reservedSMEM_offset_0_alias
	.size		__nv_reservedSMEM_offset_0_alias, 0, 64
	.other		__nv_reservedSMEM_offset_0_alias,@"STO_CUDA_RESERVED_SHARED STV_DEFAULT"
__nv_reservedSMEM_offset_0_alias:
	.zero		0
.nv.shared.reserved.0:
	.zero		64
	.weak		__nv_reservedSMEM_tcgen05_partition
	.type		__nv_reservedSMEM_tcgen05_partition,@object
	.size		__nv_reservedSMEM_tcgen05_partition,(.L_0 - __nv_reservedSMEM_tcgen05_partition)
__nv_reservedSMEM_tcgen05_partition:
	.zero		32
.L_0:


//--------------------- .nv.global                --------------------------
	.section	.nv.global,"aw",@nobits
.nv.global:
	.type		_ZN39_INTERNAL_be9a246c_4_k_cu_6c7460dc_27984cute1_E,@object
	.size		_ZN39_INTERNAL_be9a246c_4_k_cu_6c7460dc_27984cute1_E,(_ZN39_INTERNAL_be9a246c_4_k_cu_6c7460dc_27984cuda3std3__45__cpo6cbeginE - _ZN39_INTERNAL_be9a246c_4_k_cu_6c7460dc_27984cute1_E)
_ZN39_INTERNAL_be9a246c_4_k_cu_6c7460dc_27984cute1_E:
	.zero		1
	.type		_ZN39_INTERNAL_be9a246c_4_k_cu_6c7460dc_27984cuda3std3__45__cpo6cbeginE,@object
	.size		_ZN39_INTERNAL_be9a246c_4_k_cu_6c7460dc_27984cuda3std3__45__cpo6cbeginE,(_ZN39_INTERNAL_be9a246c_4_k_cu_6c7460dc_27984cuda3std3__48in_placeE - _ZN39_INTERNAL_be9a246c_4_k_cu_6c7460dc_27984cuda3std3__45__cpo6cbeginE)
_ZN39_INTERNAL_be9a246c_4_k_cu_6c7460dc_27984cuda3std3__45__cpo6cbeginE:
	.zero		1
	.type		_ZN39_INTERNAL_be9a246c_4_k_cu_6c7460dc_27984cuda3std3__48in_placeE,@object
	.size		_ZN39_INTERNAL_be9a246c_4_k_cu_6c7460dc_27984cuda3std3__48in_placeE,(_ZN39_INTERNAL_be9a246c_4_k_cu_6c7460dc_27984cuda3std6ranges3__45__cpo9iter_moveE - _ZN39_INTERNAL_be9a246c_4_k_cu_6c7460dc_27984cuda3std3__48in_placeE)
_ZN39_INTERNAL_be9a246c_4_k_cu_6c7460dc_27984cuda3std3__48in_placeE:
	.zero		1
	.type		_ZN39_INTERNAL_be9a246c_4_k_cu_6c7460dc_27984cuda3std6ranges3__45__cpo9iter_moveE,@object
	.size		_ZN39_INTERNAL_be9a246c_4_k_cu_6c7460dc_27984cuda3std6ranges3__45__cpo9iter_moveE,(_ZN39_INTERNAL_be9a246c_4_k_cu_6c7460dc_27984cuda3std3__45__cpo5beginE - _ZN39_INTERNAL_be9a246c_4_k_cu_6c7460dc_27984cuda3std6ranges3__45__cpo9iter_moveE)
_ZN39_INTERNAL_be9a246c_4_k_cu_6c7460dc_27984cuda3std6ranges3__45__cpo9iter_moveE:
	.zero		1
	.type		_ZN39_INTERNAL_be9a246c_4_k_cu_6c7460dc_27984cuda3std3__45__cpo5beginE,@object
	.size		_ZN39_INTERNAL_be9a246c_4_k_cu_6c7460dc_27984cuda3std3__45__cpo5beginE,(_ZN39_INTERNAL_be9a246c_4_k_cu_6c7460dc_27984cuda3std3__441_GLOBAL__N__be9a246c_4_k_cu_6c7460dc_27986ignoreE - _ZN39_INTERNAL_be9a246c_4_k_cu_6c7460dc_27984cuda3std3__45__cpo5beginE)
_ZN39_INTERNAL_be9a246c_4_k_cu_6c7460dc_27984cuda3std3__45__cpo5beginE:
	.zero		1
	.type		_ZN39_INTERNAL_be9a246c_4_k_cu_6c7460dc_27984cuda3std3__441_GLOBAL__N__be9a246c_4_k_cu_6c7460dc_27986ignoreE,@object
	.size		_ZN39_INTERNAL_be9a246c_4_k_cu_6c7460dc_27984cuda3std3__441_GLOBAL__N__be9a246c_4_k_cu_6c7460dc_27986ignoreE,(_ZN39_INTERNAL_be9a246c_4_k_cu_6c7460dc_27984cute7productE - _ZN39_INTERNAL_be9a246c_4_k_cu_6c7460dc_27984cuda3std3__441_GLOBAL__N__be9a246c_4_k_cu_6c7460dc_27986ignoreE)
_ZN39_INTERNAL_be9a246c_4_k_cu_6c7460dc_27984cuda3std3__441_GLOBAL__N__be9a246c_4_k_cu_6c7460dc_27986ignoreE:
	.zero		1
	.type		_ZN39_INTERNAL_be9a246c_4_k_cu_6c7460dc_27984cute7productE,@object
	.size		_ZN39_INTERNAL_be9a246c_4_k_cu_6c7460dc_27984cute7productE,(_ZN39_INTERNAL_be9a246c_4_k_cu_6c7460dc_27984cuda3std3__45__cpo3endE - _ZN39_INTERNAL_be9a246c_4_k_cu_6c7460dc_27984cute7productE)
_ZN39_INTERNAL_be9a246c_4_k_cu_6c7460dc_27984cute7productE:
	.zero		1
	.type		_ZN39_INTERNAL_be9a246c_4_k_cu_6c7460dc_27984cuda3std3__45__cpo3endE,@object
	.size		_ZN39_INTERNAL_be9a246c_4_k_cu_6c7460dc_27984cuda3std3__45__cpo3endE,(_ZN39_INTERNAL_be9a246c_4_k_cu_6c7460dc_27984cuda3std3__419piecewise_constructE - _ZN39_INTERNAL_be9a246c_4_k_cu_6c7460dc_27984cuda3std3__45__cpo3endE)
_ZN39_INTERNAL_be9a246c_4_k_cu_6c7460dc_27984cuda3std3__45__cpo3endE:
	.zero		1
	.type		_ZN39_INTERNAL_be9a246c_4_k_cu_6c7460dc_27984cuda3std3__419piecewise_constructE,@object
	.size		_ZN39_INTERNAL_be9a246c_4_k_cu_6c7460dc_27984cuda3std3__419piecewise_constructE,(_ZN39_INTERNAL_be9a246c_4_k_cu_6c7460dc_27984cuda3std3__45__cpo4cendE - _ZN39_INTERNAL_be9a246c_4_k_cu_6c7460dc_27984cuda3std3__419piecewise_constructE)
_ZN39_INTERNAL_be9a246c_4_k_cu_6c7460dc_27984cuda3std3__419piecewise_constructE:
	.zero		1
	.type		_ZN39_INTERNAL_be9a246c_4_k_cu_6c7460dc_27984cuda3std3__45__cpo4cendE,@object
	.size		_ZN39_INTERNAL_be9a246c_4_k_cu_6c7460dc_27984cuda3std3__45__cpo4cendE,(_ZN39_INTERNAL_be9a246c_4_k_cu_6c7460dc_27984cuda3std6ranges3__45__cpo4swapE - _ZN39_INTERNAL_be9a246c_4_k_cu_6c7460dc_27984cuda3std3__45__cpo4cendE)
_ZN39_INTERNAL_be9a246c_4_k_cu_6c7460dc_27984cuda3std3__45__cpo4cendE:
	.zero		1
	.type		_ZN39_INTERNAL_be9a246c_4_k_cu_6c7460dc_27984cuda3std6ranges3__45__cpo4swapE,@object
	.size		_ZN39_INTERNAL_be9a246c_4_k_cu_6c7460dc_27984cuda3std6ranges3__45__cpo4swapE,(.L_10 - _ZN39_INTERNAL_be9a246c_4_k_cu_6c7460dc_27984cuda3std6ranges3__45__cpo4swapE)
_ZN39_INTERNAL_be9a246c_4_k_cu_6c7460dc_27984cuda3std6ranges3__45__cpo4swapE:
	.zero		1
.L_10:


//--------------------- .nv.constant0._ZN7cutlass13device_kernelINS_4gemm6kernel13GemmUniversalIN4cute5tupleIJiiiiEEENS1_10collective13CollectiveMmaINS1_35MainloopSm100TmaUmmaWarpSpecializedILi24ELi2ELi4ENS5_IJNS4_1CILi1EEESB_SB_EEEEENS5_IJNSA_ILi64EEENSA_ILi8EEESE_EEENS_10bfloat16_tENS5_IJSB_llEEESH_NS5_IJlSB_lEEENS4_8TiledMMAINS4_8MMA_AtomIJNS4_20SM100_MMA_F16BF16_SSISH_SH_fLi64ELi8ELNS4_4UMMA5MajorE1ELSO_0ELNSN_7ScaleInE0ELSP_0EEEEEENS4_6LayoutISC_NS5_IJNSA_ILi0EEEST_ST_EEEEENS5_IJNS4_10UnderscoreESW_SW_EEEEENS4_13SM90_TMA_LOADENS4_14ComposedLayoutINS4_7SwizzleILi3ELi4ELi3EEENS4_18smem_ptr_flag_bitsILi16EEENSS_INS5_IJSE_SF_EEENS5_IJSB_SE_EEEEEEEvNS4_8identityESZ_NS10_IS12_S14_NSS_INS5_IJSF_SE_EEENS5_IJSE_SB_EEEEEEEvS19_EENS_8epilogue10collective18CollectiveEpilogueINS1F_23Sm100TmaWarpSpecializedILi2ELi1ELi4ELb1ELb0EEEJSG_NS5_IJNSS_ISE_SB_EENSS_ISF_SB_EEEEEfSJ_fSJ_NS1F_6fusion15FusionCallbacksIS1J_NS1N_17LinearCombinationIffffLNS_15FloatRoundStyleE2EEESG_S1M_JEEENS4_5SM1004TMEM4LOAD26SM100_TMEM_LOAD_16dp128b2xESZ_NS10_INS11_ILi1ELi4ELi3EEENS13_ILi32EEENSS_INS5_IJSF_SF_EEENS5_IJSF_SB_EEEEEEENS4_17SM75_U32x4_LDSM_NENS4_14SM90_TMA_STOREES22_NS4_17SM90_U32x4_STSM_NENS4_39AutoVectorizingCopyWithAssumedAlignmentILi128EEEEEEvvEEEEvNT_6ParamsE --------------------------
	.section	.nv.constant0._ZN7cutlass13device_kernelINS_4gemm6kernel13GemmUniversalIN4cute5tupleIJiiiiEEENS1_10collective13CollectiveMmaINS1_35MainloopSm100TmaUmmaWarpSpecializedILi24ELi2ELi4ENS5_IJNS4_1CILi1EEESB_SB_EEEEENS5_IJNSA_ILi64EEENSA_ILi8EEESE_EEENS_10bfloat16_tENS5_IJSB_llEEESH_NS5_IJlSB_lEEENS4_8TiledMMAINS4_8MMA_AtomIJNS4_20SM100_MMA_F16BF16_SSISH_SH_fLi64ELi8ELNS4_4UMMA5MajorE1ELSO_0ELNSN_7ScaleInE0ELSP_0EEEEEENS4_6LayoutISC_NS5_IJNSA_ILi0EEEST_ST_EEEEENS5_IJNS4_10UnderscoreESW_SW_EEEEENS4_13SM90_TMA_LOADENS4_14ComposedLayoutINS4_7SwizzleILi3ELi4ELi3EEENS4_18smem_ptr_flag_bitsILi16EEENSS_INS5_IJSE_SF_EEENS5_IJSB_SE_EEEEEEEvNS4_8identityESZ_NS10_IS12_S14_NSS_INS5_IJSF_SE_EEENS5_IJSE_SB_EEEEEEEvS19_EENS_8epilogue10collective18CollectiveEpilogueINS1F_23Sm100TmaWarpSpecializedILi2ELi1ELi4ELb1ELb0EEEJSG_NS5_IJNSS_ISE_SB_EENSS_ISF_SB_EEEEEfSJ_fSJ_NS1F_6fusion15FusionCallbacksIS1J_NS1N_17LinearCombinationIffffLNS_15FloatRoundStyleE2EEESG_S1M_JEEENS4_5SM1004TMEM4LOAD26SM100_TMEM_LOAD_16dp128b2xESZ_NS10_INS11_ILi1ELi4ELi3EEENS13_ILi32EEENSS_INS5_IJSF_SF_EEENS5_IJSF_SB_EEEEEEENS4_17SM75_U32x4_LDSM_NENS4_14SM90_TMA_STOREES22_NS4_17SM90_U32x4_STSM_NENS4_39AutoVectorizingCopyWithAssumedAlignmentILi128EEEEEEvvEEEEvNT_6ParamsE,"a",@progbits
	.sectionflags	@""
	.align	4
.nv.constant0._ZN7cutlass13device_kernelINS_4gemm6kernel13GemmUniversalIN4cute5tupleIJiiiiEEENS1_10collective13CollectiveMmaINS1_35MainloopSm100TmaUmmaWarpSpecializedILi24ELi2ELi4ENS5_IJNS4_1CILi1EEESB_SB_EEEEENS5_IJNSA_ILi64EEENSA_ILi8EEESE_EEENS_10bfloat16_tENS5_IJSB_llEEESH_NS5_IJlSB_lEEENS4_8TiledMMAINS4_8MMA_AtomIJNS4_20SM100_MMA_F16BF16_SSISH_SH_fLi64ELi8ELNS4_4UMMA5MajorE1ELSO_0ELNSN_7ScaleInE0ELSP_0EEEEEENS4_6LayoutISC_NS5_IJNSA_ILi0EEEST_ST_EEEEENS5_IJNS4_10UnderscoreESW_SW_EEEEENS4_13SM90_TMA_LOADENS4_14ComposedLayoutINS4_7SwizzleILi3ELi4ELi3EEENS4_18smem_ptr_flag_bitsILi16EEENSS_INS5_IJSE_SF_EEENS5_IJSB_SE_EEEEEEEvNS4_8identityESZ_NS10_IS12_S14_NSS_INS5_IJSF_SE_EEENS5_IJSE_SB_EEEEEEEvS19_EENS_8epilogue10collective18CollectiveEpilogueINS1F_23Sm100TmaWarpSpecializedILi2ELi1ELi4ELb1ELb0EEEJSG_NS5_IJNSS_ISE_SB_EENSS_ISF_SB_EEEEEfSJ_fSJ_NS1F_6fusion15FusionCallbacksIS1J_NS1N_17LinearCombinationIffffLNS_15FloatRoundStyleE2EEESG_S1M_JEEENS4_5SM1004TMEM4LOAD26SM100_TMEM_LOAD_16dp128b2xESZ_NS10_INS11_ILi1ELi4ELi3EEENS13_ILi32EEENSS_INS5_IJSF_SF_EEENS5_IJSF_SB_EEEEEEENS4_17SM75_U32x4_LDSM_NENS4_14SM90_TMA_STOREES22_NS4_17SM90_U32x4_STSM_NENS4_39AutoVectorizingCopyWithAssumedAlignmentILi128EEEEEEvvEEEEvNT_6ParamsE:
	.zero		2944


//--------------------- SYMBOLS --------------------------

	.type		.nv.reservedSmem.offset0,@object
	.size		.nv.reservedSmem.offset0,0x4
	.type		.nv.reservedSmem.cap,@object
	.size		.nv.reservedSmem.cap,0x4
	.type		__assertfail,@function
